//
// Generated by NVIDIA NVVM Compiler
//
// Compiler Build ID: CL-36424714
// Cuda compilation tools, release 13.0, V13.0.88
// Based on NVVM 20.0.0
//

.version 9.0
.target sm_100
.address_size 64

	// .globl	_Z6Phase1Piii
// _ZZ6Phase1PiiiE10sharedDist has been demoted
// _ZZ6Phase2PiiiE11sharedPivot has been demoted
// _ZZ6Phase2PiiiE10sharedSelf has been demoted
// _ZZ6Phase3PiiiE9sharedRow has been demoted
// _ZZ6Phase3PiiiE9sharedCol has been demoted

.visible .entry _Z6Phase1Piii(
	.param .u64 .ptr .align 1 _Z6Phase1Piii_param_0,
	.param .u32 _Z6Phase1Piii_param_1,
	.param .u32 _Z6Phase1Piii_param_2
)
{
	.reg .pred 	%p<34>;
	.reg .b32 	%r<149>;
	.reg .b64 	%rd<5>;
	// demoted variable
	.shared .align 4 .b8 _ZZ6Phase1PiiiE10sharedDist[4096];
	ld.param.u64 	%rd2, [_Z6Phase1Piii_param_0];
	ld.param.u32 	%r41, [_Z6Phase1Piii_param_1];
	ld.param.u32 	%r40, [_Z6Phase1Piii_param_2];
	mov.u32 	%r1, %tid.y;
	shl.b32 	%r42, %r41, 5;
	add.s32 	%r2, %r42, %r1;
	mov.u32 	%r3, %tid.x;
	add.s32 	%r4, %r42, %r3;
	max.s32 	%r43, %r2, %r4;
	setp.ge.s32 	%p1, %r43, %r40;
	@%p1 bra 	$L__BB0_66;
	cvta.to.global.u64 	%rd3, %rd2;
	shl.b32 	%r44, %r1, 5;
	add.s32 	%r45, %r44, %r3;
	mad.lo.s32 	%r46, %r2, %r40, %r4;
	mul.wide.s32 	%rd4, %r46, 4;
	add.s64 	%rd1, %rd3, %rd4;
	ld.global.u32 	%r47, [%rd1];
	shl.b32 	%r48, %r45, 2;
	mov.u32 	%r49, _ZZ6Phase1PiiiE10sharedDist;
	add.s32 	%r5, %r49, %r48;
	st.shared.u32 	[%r5], %r47;
	bar.sync 	0;
	shl.b32 	%r50, %r1, 7;
	add.s32 	%r6, %r49, %r50;
	ld.shared.u32 	%r51, [%r6];
	shl.b32 	%r52, %r3, 2;
	add.s32 	%r7, %r49, %r52;
	ld.shared.u32 	%r53, [%r7];
	add.s32 	%r8, %r53, %r51;
	ld.shared.u32 	%r54, [%r5];
	setp.le.s32 	%p2, %r54, %r8;
	@%p2 bra 	$L__BB0_3;
	st.shared.u32 	[%r5], %r8;
$L__BB0_3:
	bar.sync 	0;
	ld.shared.u32 	%r55, [%r6+4];
	ld.shared.u32 	%r56, [%r7+128];
	add.s32 	%r9, %r56, %r55;
	ld.shared.u32 	%r57, [%r5];
	setp.le.s32 	%p3, %r57, %r9;
	@%p3 bra 	$L__BB0_5;
	st.shared.u32 	[%r5], %r9;
$L__BB0_5:
	bar.sync 	0;
	ld.shared.u32 	%r58, [%r6+8];
	ld.shared.u32 	%r59, [%r7+256];
	add.s32 	%r10, %r59, %r58;
	ld.shared.u32 	%r60, [%r5];
	setp.le.s32 	%p4, %r60, %r10;
	@%p4 bra 	$L__BB0_7;
	st.shared.u32 	[%r5], %r10;
$L__BB0_7:
	bar.sync 	0;
	ld.shared.u32 	%r61, [%r6+12];
	ld.shared.u32 	%r62, [%r7+384];
	add.s32 	%r11, %r62, %r61;
	ld.shared.u32 	%r63, [%r5];
	setp.le.s32 	%p5, %r63, %r11;
	@%p5 bra 	$L__BB0_9;
	st.shared.u32 	[%r5], %r11;
$L__BB0_9:
	bar.sync 	0;
	ld.shared.u32 	%r64, [%r6+16];
	ld.shared.u32 	%r65, [%r7+512];
	add.s32 	%r12, %r65, %r64;
	ld.shared.u32 	%r66, [%r5];
	setp.le.s32 	%p6, %r66, %r12;
	@%p6 bra 	$L__BB0_11;
	st.shared.u32 	[%r5], %r12;
$L__BB0_11:
	bar.sync 	0;
	ld.shared.u32 	%r67, [%r6+20];
	ld.shared.u32 	%r68, [%r7+640];
	add.s32 	%r13, %r68, %r67;
	ld.shared.u32 	%r69, [%r5];
	setp.le.s32 	%p7, %r69, %r13;
	@%p7 bra 	$L__BB0_13;
	st.shared.u32 	[%r5], %r13;
$L__BB0_13:
	bar.sync 	0;
	ld.shared.u32 	%r70, [%r6+24];
	ld.shared.u32 	%r71, [%r7+768];
	add.s32 	%r14, %r71, %r70;
	ld.shared.u32 	%r72, [%r5];
	setp.le.s32 	%p8, %r72, %r14;
	@%p8 bra 	$L__BB0_15;
	st.shared.u32 	[%r5], %r14;
$L__BB0_15:
	bar.sync 	0;
	ld.shared.u32 	%r73, [%r6+28];
	ld.shared.u32 	%r74, [%r7+896];
	add.s32 	%r15, %r74, %r73;
	ld.shared.u32 	%r75, [%r5];
	setp.le.s32 	%p9, %r75, %r15;
	@%p9 bra 	$L__BB0_17;
	st.shared.u32 	[%r5], %r15;
$L__BB0_17:
	bar.sync 	0;
	ld.shared.u32 	%r76, [%r6+32];
	ld.shared.u32 	%r77, [%r7+1024];
	add.s32 	%r16, %r77, %r76;
	ld.shared.u32 	%r78, [%r5];
	setp.le.s32 	%p10, %r78, %r16;
	@%p10 bra 	$L__BB0_19;
	st.shared.u32 	[%r5], %r16;
$L__BB0_19:
	bar.sync 	0;
	ld.shared.u32 	%r79, [%r6+36];
	ld.shared.u32 	%r80, [%r7+1152];
	add.s32 	%r17, %r80, %r79;
	ld.shared.u32 	%r81, [%r5];
	setp.le.s32 	%p11, %r81, %r17;
	@%p11 bra 	$L__BB0_21;
	st.shared.u32 	[%r5], %r17;
$L__BB0_21:
	bar.sync 	0;
	ld.shared.u32 	%r82, [%r6+40];
	ld.shared.u32 	%r83, [%r7+1280];
	add.s32 	%r18, %r83, %r82;
	ld.shared.u32 	%r84, [%r5];
	setp.le.s32 	%p12, %r84, %r18;
	@%p12 bra 	$L__BB0_23;
	st.shared.u32 	[%r5], %r18;
$L__BB0_23:
	bar.sync 	0;
	ld.shared.u32 	%r85, [%r6+44];
	ld.shared.u32 	%r86, [%r7+1408];
	add.s32 	%r19, %r86, %r85;
	ld.shared.u32 	%r87, [%r5];
	setp.le.s32 	%p13, %r87, %r19;
	@%p13 bra 	$L__BB0_25;
	st.shared.u32 	[%r5], %r19;
$L__BB0_25:
	bar.sync 	0;
	ld.shared.u32 	%r88, [%r6+48];
	ld.shared.u32 	%r89, [%r7+1536];
	add.s32 	%r20, %r89, %r88;
	ld.shared.u32 	%r90, [%r5];
	setp.le.s32 	%p14, %r90, %r20;
	@%p14 bra 	$L__BB0_27;
	st.shared.u32 	[%r5], %r20;
$L__BB0_27:
	bar.sync 	0;
	ld.shared.u32 	%r91, [%r6+52];
	ld.shared.u32 	%r92, [%r7+1664];
	add.s32 	%r21, %r92, %r91;
	ld.shared.u32 	%r93, [%r5];
	setp.le.s32 	%p15, %r93, %r21;
	@%p15 bra 	$L__BB0_29;
	st.shared.u32 	[%r5], %r21;
$L__BB0_29:
	bar.sync 	0;
	ld.shared.u32 	%r94, [%r6+56];
	ld.shared.u32 	%r95, [%r7+1792];
	add.s32 	%r22, %r95, %r94;
	ld.shared.u32 	%r96, [%r5];
	setp.le.s32 	%p16, %r96, %r22;
	@%p16 bra 	$L__BB0_31;
	st.shared.u32 	[%r5], %r22;
$L__BB0_31:
	bar.sync 	0;
	ld.shared.u32 	%r97, [%r6+60];
	ld.shared.u32 	%r98, [%r7+1920];
	add.s32 	%r23, %r98, %r97;
	ld.shared.u32 	%r99, [%r5];
	setp.le.s32 	%p17, %r99, %r23;
	@%p17 bra 	$L__BB0_33;
	st.shared.u32 	[%r5], %r23;
$L__BB0_33:
	bar.sync 	0;
	ld.shared.u32 	%r100, [%r6+64];
	ld.shared.u32 	%r101, [%r7+2048];
	add.s32 	%r24, %r101, %r100;
	ld.shared.u32 	%r102, [%r5];
	setp.le.s32 	%p18, %r102, %r24;
	@%p18 bra 	$L__BB0_35;
	st.shared.u32 	[%r5], %r24;
$L__BB0_35:
	bar.sync 	0;
	ld.shared.u32 	%r103, [%r6+68];
	ld.shared.u32 	%r104, [%r7+2176];
	add.s32 	%r25, %r104, %r103;
	ld.shared.u32 	%r105, [%r5];
	setp.le.s32 	%p19, %r105, %r25;
	@%p19 bra 	$L__BB0_37;
	st.shared.u32 	[%r5], %r25;
$L__BB0_37:
	bar.sync 	0;
	ld.shared.u32 	%r106, [%r6+72];
	ld.shared.u32 	%r107, [%r7+2304];
	add.s32 	%r26, %r107, %r106;
	ld.shared.u32 	%r108, [%r5];
	setp.le.s32 	%p20, %r108, %r26;
	@%p20 bra 	$L__BB0_39;
	st.shared.u32 	[%r5], %r26;
$L__BB0_39:
	bar.sync 	0;
	ld.shared.u32 	%r109, [%r6+76];
	ld.shared.u32 	%r110, [%r7+2432];
	add.s32 	%r27, %r110, %r109;
	ld.shared.u32 	%r111, [%r5];
	setp.le.s32 	%p21, %r111, %r27;
	@%p21 bra 	$L__BB0_41;
	st.shared.u32 	[%r5], %r27;
$L__BB0_41:
	bar.sync 	0;
	ld.shared.u32 	%r112, [%r6+80];
	ld.shared.u32 	%r113, [%r7+2560];
	add.s32 	%r28, %r113, %r112;
	ld.shared.u32 	%r114, [%r5];
	setp.le.s32 	%p22, %r114, %r28;
	@%p22 bra 	$L__BB0_43;
	st.shared.u32 	[%r5], %r28;
$L__BB0_43:
	bar.sync 	0;
	ld.shared.u32 	%r115, [%r6+84];
	ld.shared.u32 	%r116, [%r7+2688];
	add.s32 	%r29, %r116, %r115;
	ld.shared.u32 	%r117, [%r5];
	setp.le.s32 	%p23, %r117, %r29;
	@%p23 bra 	$L__BB0_45;
	st.shared.u32 	[%r5], %r29;
$L__BB0_45:
	bar.sync 	0;
	ld.shared.u32 	%r118, [%r6+88];
	ld.shared.u32 	%r119, [%r7+2816];
	add.s32 	%r30, %r119, %r118;
	ld.shared.u32 	%r120, [%r5];
	setp.le.s32 	%p24, %r120, %r30;
	@%p24 bra 	$L__BB0_47;
	st.shared.u32 	[%r5], %r30;
$L__BB0_47:
	bar.sync 	0;
	ld.shared.u32 	%r121, [%r6+92];
	ld.shared.u32 	%r122, [%r7+2944];
	add.s32 	%r31, %r122, %r121;
	ld.shared.u32 	%r123, [%r5];
	setp.le.s32 	%p25, %r123, %r31;
	@%p25 bra 	$L__BB0_49;
	st.shared.u32 	[%r5], %r31;
$L__BB0_49:
	bar.sync 	0;
	ld.shared.u32 	%r124, [%r6+96];
	ld.shared.u32 	%r125, [%r7+3072];
	add.s32 	%r32, %r125, %r124;
	ld.shared.u32 	%r126, [%r5];
	setp.le.s32 	%p26, %r126, %r32;
	@%p26 bra 	$L__BB0_51;
	st.shared.u32 	[%r5], %r32;
$L__BB0_51:
	bar.sync 	0;
	ld.shared.u32 	%r127, [%r6+100];
	ld.shared.u32 	%r128, [%r7+3200];
	add.s32 	%r33, %r128, %r127;
	ld.shared.u32 	%r129, [%r5];
	setp.le.s32 	%p27, %r129, %r33;
	@%p27 bra 	$L__BB0_53;
	st.shared.u32 	[%r5], %r33;
$L__BB0_53:
	bar.sync 	0;
	ld.shared.u32 	%r130, [%r6+104];
	ld.shared.u32 	%r131, [%r7+3328];
	add.s32 	%r34, %r131, %r130;
	ld.shared.u32 	%r132, [%r5];
	setp.le.s32 	%p28, %r132, %r34;
	@%p28 bra 	$L__BB0_55;
	st.shared.u32 	[%r5], %r34;
$L__BB0_55:
	bar.sync 	0;
	ld.shared.u32 	%r133, [%r6+108];
	ld.shared.u32 	%r134, [%r7+3456];
	add.s32 	%r35, %r134, %r133;
	ld.shared.u32 	%r135, [%r5];
	setp.le.s32 	%p29, %r135, %r35;
	@%p29 bra 	$L__BB0_57;
	st.shared.u32 	[%r5], %r35;
$L__BB0_57:
	bar.sync 	0;
	ld.shared.u32 	%r136, [%r6+112];
	ld.shared.u32 	%r137, [%r7+3584];
	add.s32 	%r36, %r137, %r136;
	ld.shared.u32 	%r138, [%r5];
	setp.le.s32 	%p30, %r138, %r36;
	@%p30 bra 	$L__BB0_59;
	st.shared.u32 	[%r5], %r36;
$L__BB0_59:
	bar.sync 	0;
	ld.shared.u32 	%r139, [%r6+116];
	ld.shared.u32 	%r140, [%r7+3712];
	add.s32 	%r37, %r140, %r139;
	ld.shared.u32 	%r141, [%r5];
	setp.le.s32 	%p31, %r141, %r37;
	@%p31 bra 	$L__BB0_61;
	st.shared.u32 	[%r5], %r37;
$L__BB0_61:
	bar.sync 	0;
	ld.shared.u32 	%r142, [%r6+120];
	ld.shared.u32 	%r143, [%r7+3840];
	add.s32 	%r38, %r143, %r142;
	ld.shared.u32 	%r144, [%r5];
	setp.le.s32 	%p32, %r144, %r38;
	@%p32 bra 	$L__BB0_63;
	st.shared.u32 	[%r5], %r38;
$L__BB0_63:
	bar.sync 	0;
	ld.shared.u32 	%r145, [%r6+124];
	ld.shared.u32 	%r146, [%r7+3968];
	add.s32 	%r39, %r146, %r145;
	ld.shared.u32 	%r147, [%r5];
	setp.le.s32 	%p33, %r147, %r39;
	@%p33 bra 	$L__BB0_65;
	st.shared.u32 	[%r5], %r39;
$L__BB0_65:
	bar.sync 	0;
	ld.shared.u32 	%r148, [%r5];
	st.global.u32 	[%rd1], %r148;
$L__BB0_66:
	ret;

}
	// .globl	_Z6Phase2Piii
.visible .entry _Z6Phase2Piii(
	.param .u64 .ptr .align 1 _Z6Phase2Piii_param_0,
	.param .u32 _Z6Phase2Piii_param_1,
	.param .u32 _Z6Phase2Piii_param_2
)
{
	.reg .pred 	%p<69>;
	.reg .b32 	%r<359>;
	.reg .b64 	%rd<7>;
	// demoted variable
	.shared .align 4 .b8 _ZZ6Phase2PiiiE11sharedPivot[4096];
	// demoted variable
	.shared .align 4 .b8 _ZZ6Phase2PiiiE10sharedSelf[4096];
	ld.param.u64 	%rd2, [_Z6Phase2Piii_param_0];
	ld.param.u32 	%r143, [_Z6Phase2Piii_param_1];
	ld.param.u32 	%r144, [_Z6Phase2Piii_param_2];
	mov.u32 	%r1, %ctaid.y;
	setp.eq.s32 	%p1, %r1, %r143;
	@%p1 bra 	$L__BB1_132;
	mov.u32 	%r2, %tid.y;
	shl.b32 	%r145, %r1, 5;
	add.s32 	%r146, %r145, %r2;
	mov.u32 	%r3, %tid.x;
	add.s32 	%r147, %r145, %r3;
	shl.b32 	%r148, %r143, 5;
	add.s32 	%r4, %r148, %r2;
	add.s32 	%r5, %r148, %r3;
	mov.u32 	%r6, %ctaid.x;
	setp.eq.s32 	%p2, %r6, 0;
	selp.b32 	%r7, %r4, %r146, %p2;
	selp.b32 	%r149, %r147, %r5, %p2;
	max.s32 	%r150, %r7, %r149;
	setp.ge.s32 	%p3, %r150, %r144;
	@%p3 bra 	$L__BB1_132;
	cvta.to.global.u64 	%rd3, %rd2;
	setp.eq.s32 	%p4, %r6, 0;
	shl.b32 	%r9, %r2, 5;
	add.s32 	%r151, %r9, %r3;
	mad.lo.s32 	%r152, %r7, %r144, %r149;
	mad.lo.s32 	%r153, %r4, %r144, %r5;
	mul.wide.s32 	%rd4, %r153, 4;
	add.s64 	%rd5, %rd3, %rd4;
	ld.global.u32 	%r154, [%rd5];
	shl.b32 	%r155, %r151, 2;
	mov.u32 	%r156, _ZZ6Phase2PiiiE11sharedPivot;
	add.s32 	%r157, %r156, %r155;
	st.shared.u32 	[%r157], %r154;
	mul.wide.s32 	%rd6, %r152, 4;
	add.s64 	%rd1, %rd3, %rd6;
	ld.global.u32 	%r158, [%rd1];
	mov.u32 	%r159, _ZZ6Phase2PiiiE10sharedSelf;
	add.s32 	%r10, %r159, %r155;
	st.shared.u32 	[%r10], %r158;
	bar.sync 	0;
	@%p4 bra 	$L__BB1_67;
	ld.shared.u32 	%r329, [%r10];
	shl.b32 	%r160, %r9, 2;
	add.s32 	%r12, %r159, %r160;
	ld.shared.u32 	%r162, [%r12];
	shl.b32 	%r163, %r3, 2;
	add.s32 	%r13, %r156, %r163;
	ld.shared.u32 	%r165, [%r13];
	add.s32 	%r14, %r165, %r162;
	setp.gt.s32 	%p5, %r329, %r14;
	@%p5 bra 	$L__BB1_4;
	bra.uni 	$L__BB1_5;
$L__BB1_4:
	st.shared.u32 	[%r10], %r14;
	mov.u32 	%r329, %r14;
$L__BB1_5:
	ld.shared.u32 	%r166, [%r12+4];
	ld.shared.u32 	%r167, [%r13+128];
	add.s32 	%r82, %r167, %r166;
	setp.le.s32 	%p6, %r329, %r82;
	@%p6 bra 	$L__BB1_7;
	st.shared.u32 	[%r10], %r82;
	mov.u32 	%r329, %r82;
$L__BB1_7:
	ld.shared.u32 	%r168, [%r12+8];
	ld.shared.u32 	%r169, [%r13+256];
	add.s32 	%r84, %r169, %r168;
	setp.le.s32 	%p7, %r329, %r84;
	@%p7 bra 	$L__BB1_9;
	st.shared.u32 	[%r10], %r84;
	mov.u32 	%r329, %r84;
$L__BB1_9:
	ld.shared.u32 	%r170, [%r12+12];
	ld.shared.u32 	%r171, [%r13+384];
	add.s32 	%r86, %r171, %r170;
	setp.le.s32 	%p8, %r329, %r86;
	@%p8 bra 	$L__BB1_11;
	st.shared.u32 	[%r10], %r86;
	mov.u32 	%r329, %r86;
$L__BB1_11:
	ld.shared.u32 	%r172, [%r12+16];
	ld.shared.u32 	%r173, [%r13+512];
	add.s32 	%r88, %r173, %r172;
	setp.le.s32 	%p9, %r329, %r88;
	@%p9 bra 	$L__BB1_13;
	st.shared.u32 	[%r10], %r88;
	mov.u32 	%r329, %r88;
$L__BB1_13:
	ld.shared.u32 	%r174, [%r12+20];
	ld.shared.u32 	%r175, [%r13+640];
	add.s32 	%r90, %r175, %r174;
	setp.le.s32 	%p10, %r329, %r90;
	@%p10 bra 	$L__BB1_15;
	st.shared.u32 	[%r10], %r90;
	mov.u32 	%r329, %r90;
$L__BB1_15:
	ld.shared.u32 	%r176, [%r12+24];
	ld.shared.u32 	%r177, [%r13+768];
	add.s32 	%r92, %r177, %r176;
	setp.le.s32 	%p11, %r329, %r92;
	@%p11 bra 	$L__BB1_17;
	st.shared.u32 	[%r10], %r92;
	mov.u32 	%r329, %r92;
$L__BB1_17:
	ld.shared.u32 	%r178, [%r12+28];
	ld.shared.u32 	%r179, [%r13+896];
	add.s32 	%r94, %r179, %r178;
	setp.le.s32 	%p12, %r329, %r94;
	@%p12 bra 	$L__BB1_19;
	st.shared.u32 	[%r10], %r94;
	mov.u32 	%r329, %r94;
$L__BB1_19:
	ld.shared.u32 	%r180, [%r12+32];
	ld.shared.u32 	%r181, [%r13+1024];
	add.s32 	%r96, %r181, %r180;
	setp.le.s32 	%p13, %r329, %r96;
	@%p13 bra 	$L__BB1_21;
	st.shared.u32 	[%r10], %r96;
	mov.u32 	%r329, %r96;
$L__BB1_21:
	ld.shared.u32 	%r182, [%r12+36];
	ld.shared.u32 	%r183, [%r13+1152];
	add.s32 	%r98, %r183, %r182;
	setp.le.s32 	%p14, %r329, %r98;
	@%p14 bra 	$L__BB1_23;
	st.shared.u32 	[%r10], %r98;
	mov.u32 	%r329, %r98;
$L__BB1_23:
	ld.shared.u32 	%r184, [%r12+40];
	ld.shared.u32 	%r185, [%r13+1280];
	add.s32 	%r100, %r185, %r184;
	setp.le.s32 	%p15, %r329, %r100;
	@%p15 bra 	$L__BB1_25;
	st.shared.u32 	[%r10], %r100;
	mov.u32 	%r329, %r100;
$L__BB1_25:
	ld.shared.u32 	%r186, [%r12+44];
	ld.shared.u32 	%r187, [%r13+1408];
	add.s32 	%r102, %r187, %r186;
	setp.le.s32 	%p16, %r329, %r102;
	@%p16 bra 	$L__BB1_27;
	st.shared.u32 	[%r10], %r102;
	mov.u32 	%r329, %r102;
$L__BB1_27:
	ld.shared.u32 	%r188, [%r12+48];
	ld.shared.u32 	%r189, [%r13+1536];
	add.s32 	%r104, %r189, %r188;
	setp.le.s32 	%p17, %r329, %r104;
	@%p17 bra 	$L__BB1_29;
	st.shared.u32 	[%r10], %r104;
	mov.u32 	%r329, %r104;
$L__BB1_29:
	ld.shared.u32 	%r190, [%r12+52];
	ld.shared.u32 	%r191, [%r13+1664];
	add.s32 	%r106, %r191, %r190;
	setp.le.s32 	%p18, %r329, %r106;
	@%p18 bra 	$L__BB1_31;
	st.shared.u32 	[%r10], %r106;
	mov.u32 	%r329, %r106;
$L__BB1_31:
	ld.shared.u32 	%r192, [%r12+56];
	ld.shared.u32 	%r193, [%r13+1792];
	add.s32 	%r108, %r193, %r192;
	setp.le.s32 	%p19, %r329, %r108;
	@%p19 bra 	$L__BB1_33;
	st.shared.u32 	[%r10], %r108;
	mov.u32 	%r329, %r108;
$L__BB1_33:
	ld.shared.u32 	%r194, [%r12+60];
	ld.shared.u32 	%r195, [%r13+1920];
	add.s32 	%r110, %r195, %r194;
	setp.le.s32 	%p20, %r329, %r110;
	@%p20 bra 	$L__BB1_35;
	st.shared.u32 	[%r10], %r110;
	mov.u32 	%r329, %r110;
$L__BB1_35:
	ld.shared.u32 	%r196, [%r12+64];
	ld.shared.u32 	%r197, [%r13+2048];
	add.s32 	%r112, %r197, %r196;
	setp.le.s32 	%p21, %r329, %r112;
	@%p21 bra 	$L__BB1_37;
	st.shared.u32 	[%r10], %r112;
	mov.u32 	%r329, %r112;
$L__BB1_37:
	ld.shared.u32 	%r198, [%r12+68];
	ld.shared.u32 	%r199, [%r13+2176];
	add.s32 	%r114, %r199, %r198;
	setp.le.s32 	%p22, %r329, %r114;
	@%p22 bra 	$L__BB1_39;
	st.shared.u32 	[%r10], %r114;
	mov.u32 	%r329, %r114;
$L__BB1_39:
	ld.shared.u32 	%r200, [%r12+72];
	ld.shared.u32 	%r201, [%r13+2304];
	add.s32 	%r116, %r201, %r200;
	setp.le.s32 	%p23, %r329, %r116;
	@%p23 bra 	$L__BB1_41;
	st.shared.u32 	[%r10], %r116;
	mov.u32 	%r329, %r116;
$L__BB1_41:
	ld.shared.u32 	%r202, [%r12+76];
	ld.shared.u32 	%r203, [%r13+2432];
	add.s32 	%r118, %r203, %r202;
	setp.le.s32 	%p24, %r329, %r118;
	@%p24 bra 	$L__BB1_43;
	st.shared.u32 	[%r10], %r118;
	mov.u32 	%r329, %r118;
$L__BB1_43:
	ld.shared.u32 	%r204, [%r12+80];
	ld.shared.u32 	%r205, [%r13+2560];
	add.s32 	%r120, %r205, %r204;
	setp.le.s32 	%p25, %r329, %r120;
	@%p25 bra 	$L__BB1_45;
	st.shared.u32 	[%r10], %r120;
	mov.u32 	%r329, %r120;
$L__BB1_45:
	ld.shared.u32 	%r206, [%r12+84];
	ld.shared.u32 	%r207, [%r13+2688];
	add.s32 	%r122, %r207, %r206;
	setp.le.s32 	%p26, %r329, %r122;
	@%p26 bra 	$L__BB1_47;
	st.shared.u32 	[%r10], %r122;
	mov.u32 	%r329, %r122;
$L__BB1_47:
	ld.shared.u32 	%r208, [%r12+88];
	ld.shared.u32 	%r209, [%r13+2816];
	add.s32 	%r124, %r209, %r208;
	setp.le.s32 	%p27, %r329, %r124;
	@%p27 bra 	$L__BB1_49;
	st.shared.u32 	[%r10], %r124;
	mov.u32 	%r329, %r124;
$L__BB1_49:
	ld.shared.u32 	%r210, [%r12+92];
	ld.shared.u32 	%r211, [%r13+2944];
	add.s32 	%r126, %r211, %r210;
	setp.le.s32 	%p28, %r329, %r126;
	@%p28 bra 	$L__BB1_51;
	st.shared.u32 	[%r10], %r126;
	mov.u32 	%r329, %r126;
$L__BB1_51:
	ld.shared.u32 	%r212, [%r12+96];
	ld.shared.u32 	%r213, [%r13+3072];
	add.s32 	%r128, %r213, %r212;
	setp.le.s32 	%p29, %r329, %r128;
	@%p29 bra 	$L__BB1_53;
	st.shared.u32 	[%r10], %r128;
	mov.u32 	%r329, %r128;
$L__BB1_53:
	ld.shared.u32 	%r214, [%r12+100];
	ld.shared.u32 	%r215, [%r13+3200];
	add.s32 	%r130, %r215, %r214;
	setp.le.s32 	%p30, %r329, %r130;
	@%p30 bra 	$L__BB1_55;
	st.shared.u32 	[%r10], %r130;
	mov.u32 	%r329, %r130;
$L__BB1_55:
	ld.shared.u32 	%r216, [%r12+104];
	ld.shared.u32 	%r217, [%r13+3328];
	add.s32 	%r132, %r217, %r216;
	setp.le.s32 	%p31, %r329, %r132;
	@%p31 bra 	$L__BB1_57;
	st.shared.u32 	[%r10], %r132;
	mov.u32 	%r329, %r132;
$L__BB1_57:
	ld.shared.u32 	%r218, [%r12+108];
	ld.shared.u32 	%r219, [%r13+3456];
	add.s32 	%r134, %r219, %r218;
	setp.le.s32 	%p32, %r329, %r134;
	@%p32 bra 	$L__BB1_59;
	st.shared.u32 	[%r10], %r134;
	mov.u32 	%r329, %r134;
$L__BB1_59:
	ld.shared.u32 	%r220, [%r12+112];
	ld.shared.u32 	%r221, [%r13+3584];
	add.s32 	%r136, %r221, %r220;
	setp.le.s32 	%p33, %r329, %r136;
	@%p33 bra 	$L__BB1_61;
	st.shared.u32 	[%r10], %r136;
	mov.u32 	%r329, %r136;
$L__BB1_61:
	ld.shared.u32 	%r222, [%r12+116];
	ld.shared.u32 	%r223, [%r13+3712];
	add.s32 	%r138, %r223, %r222;
	setp.le.s32 	%p34, %r329, %r138;
	@%p34 bra 	$L__BB1_63;
	st.shared.u32 	[%r10], %r138;
	mov.u32 	%r329, %r138;
$L__BB1_63:
	ld.shared.u32 	%r224, [%r12+120];
	ld.shared.u32 	%r225, [%r13+3840];
	add.s32 	%r140, %r225, %r224;
	setp.le.s32 	%p35, %r329, %r140;
	@%p35 bra 	$L__BB1_65;
	st.shared.u32 	[%r10], %r140;
	mov.u32 	%r329, %r140;
$L__BB1_65:
	ld.shared.u32 	%r226, [%r12+124];
	ld.shared.u32 	%r227, [%r13+3968];
	add.s32 	%r142, %r227, %r226;
	setp.le.s32 	%p36, %r329, %r142;
	@%p36 bra 	$L__BB1_131;
	st.shared.u32 	[%r10], %r142;
	bra.uni 	$L__BB1_131;
$L__BB1_67:
	ld.shared.u32 	%r298, [%r10];
	shl.b32 	%r228, %r9, 2;
	add.s32 	%r16, %r156, %r228;
	ld.shared.u32 	%r230, [%r16];
	shl.b32 	%r231, %r3, 2;
	add.s32 	%r17, %r159, %r231;
	ld.shared.u32 	%r233, [%r17];
	add.s32 	%r18, %r233, %r230;
	setp.le.s32 	%p37, %r298, %r18;
	@%p37 bra 	$L__BB1_69;
	st.shared.u32 	[%r10], %r18;
	mov.u32 	%r298, %r18;
$L__BB1_69:
	ld.shared.u32 	%r234, [%r16+4];
	ld.shared.u32 	%r235, [%r17+128];
	add.s32 	%r20, %r235, %r234;
	setp.le.s32 	%p38, %r298, %r20;
	@%p38 bra 	$L__BB1_71;
	st.shared.u32 	[%r10], %r20;
	mov.u32 	%r298, %r20;
$L__BB1_71:
	ld.shared.u32 	%r236, [%r16+8];
	ld.shared.u32 	%r237, [%r17+256];
	add.s32 	%r22, %r237, %r236;
	setp.le.s32 	%p39, %r298, %r22;
	@%p39 bra 	$L__BB1_73;
	st.shared.u32 	[%r10], %r22;
	mov.u32 	%r298, %r22;
$L__BB1_73:
	ld.shared.u32 	%r238, [%r16+12];
	ld.shared.u32 	%r239, [%r17+384];
	add.s32 	%r24, %r239, %r238;
	setp.le.s32 	%p40, %r298, %r24;
	@%p40 bra 	$L__BB1_75;
	st.shared.u32 	[%r10], %r24;
	mov.u32 	%r298, %r24;
$L__BB1_75:
	ld.shared.u32 	%r240, [%r16+16];
	ld.shared.u32 	%r241, [%r17+512];
	add.s32 	%r26, %r241, %r240;
	setp.le.s32 	%p41, %r298, %r26;
	@%p41 bra 	$L__BB1_77;
	st.shared.u32 	[%r10], %r26;
	mov.u32 	%r298, %r26;
$L__BB1_77:
	ld.shared.u32 	%r242, [%r16+20];
	ld.shared.u32 	%r243, [%r17+640];
	add.s32 	%r28, %r243, %r242;
	setp.le.s32 	%p42, %r298, %r28;
	@%p42 bra 	$L__BB1_79;
	st.shared.u32 	[%r10], %r28;
	mov.u32 	%r298, %r28;
$L__BB1_79:
	ld.shared.u32 	%r244, [%r16+24];
	ld.shared.u32 	%r245, [%r17+768];
	add.s32 	%r30, %r245, %r244;
	setp.le.s32 	%p43, %r298, %r30;
	@%p43 bra 	$L__BB1_81;
	st.shared.u32 	[%r10], %r30;
	mov.u32 	%r298, %r30;
$L__BB1_81:
	ld.shared.u32 	%r246, [%r16+28];
	ld.shared.u32 	%r247, [%r17+896];
	add.s32 	%r32, %r247, %r246;
	setp.le.s32 	%p44, %r298, %r32;
	@%p44 bra 	$L__BB1_83;
	st.shared.u32 	[%r10], %r32;
	mov.u32 	%r298, %r32;
$L__BB1_83:
	ld.shared.u32 	%r248, [%r16+32];
	ld.shared.u32 	%r249, [%r17+1024];
	add.s32 	%r34, %r249, %r248;
	setp.le.s32 	%p45, %r298, %r34;
	@%p45 bra 	$L__BB1_85;
	st.shared.u32 	[%r10], %r34;
	mov.u32 	%r298, %r34;
$L__BB1_85:
	ld.shared.u32 	%r250, [%r16+36];
	ld.shared.u32 	%r251, [%r17+1152];
	add.s32 	%r36, %r251, %r250;
	setp.le.s32 	%p46, %r298, %r36;
	@%p46 bra 	$L__BB1_87;
	st.shared.u32 	[%r10], %r36;
	mov.u32 	%r298, %r36;
$L__BB1_87:
	ld.shared.u32 	%r252, [%r16+40];
	ld.shared.u32 	%r253, [%r17+1280];
	add.s32 	%r38, %r253, %r252;
	setp.le.s32 	%p47, %r298, %r38;
	@%p47 bra 	$L__BB1_89;
	st.shared.u32 	[%r10], %r38;
	mov.u32 	%r298, %r38;
$L__BB1_89:
	ld.shared.u32 	%r254, [%r16+44];
	ld.shared.u32 	%r255, [%r17+1408];
	add.s32 	%r40, %r255, %r254;
	setp.le.s32 	%p48, %r298, %r40;
	@%p48 bra 	$L__BB1_91;
	st.shared.u32 	[%r10], %r40;
	mov.u32 	%r298, %r40;
$L__BB1_91:
	ld.shared.u32 	%r256, [%r16+48];
	ld.shared.u32 	%r257, [%r17+1536];
	add.s32 	%r42, %r257, %r256;
	setp.le.s32 	%p49, %r298, %r42;
	@%p49 bra 	$L__BB1_93;
	st.shared.u32 	[%r10], %r42;
	mov.u32 	%r298, %r42;
$L__BB1_93:
	ld.shared.u32 	%r258, [%r16+52];
	ld.shared.u32 	%r259, [%r17+1664];
	add.s32 	%r44, %r259, %r258;
	setp.le.s32 	%p50, %r298, %r44;
	@%p50 bra 	$L__BB1_95;
	st.shared.u32 	[%r10], %r44;
	mov.u32 	%r298, %r44;
$L__BB1_95:
	ld.shared.u32 	%r260, [%r16+56];
	ld.shared.u32 	%r261, [%r17+1792];
	add.s32 	%r46, %r261, %r260;
	setp.le.s32 	%p51, %r298, %r46;
	@%p51 bra 	$L__BB1_97;
	st.shared.u32 	[%r10], %r46;
	mov.u32 	%r298, %r46;
$L__BB1_97:
	ld.shared.u32 	%r262, [%r16+60];
	ld.shared.u32 	%r263, [%r17+1920];
	add.s32 	%r48, %r263, %r262;
	setp.le.s32 	%p52, %r298, %r48;
	@%p52 bra 	$L__BB1_99;
	st.shared.u32 	[%r10], %r48;
	mov.u32 	%r298, %r48;
$L__BB1_99:
	ld.shared.u32 	%r264, [%r16+64];
	ld.shared.u32 	%r265, [%r17+2048];
	add.s32 	%r50, %r265, %r264;
	setp.le.s32 	%p53, %r298, %r50;
	@%p53 bra 	$L__BB1_101;
	st.shared.u32 	[%r10], %r50;
	mov.u32 	%r298, %r50;
$L__BB1_101:
	ld.shared.u32 	%r266, [%r16+68];
	ld.shared.u32 	%r267, [%r17+2176];
	add.s32 	%r52, %r267, %r266;
	setp.le.s32 	%p54, %r298, %r52;
	@%p54 bra 	$L__BB1_103;
	st.shared.u32 	[%r10], %r52;
	mov.u32 	%r298, %r52;
$L__BB1_103:
	ld.shared.u32 	%r268, [%r16+72];
	ld.shared.u32 	%r269, [%r17+2304];
	add.s32 	%r54, %r269, %r268;
	setp.le.s32 	%p55, %r298, %r54;
	@%p55 bra 	$L__BB1_105;
	st.shared.u32 	[%r10], %r54;
	mov.u32 	%r298, %r54;
$L__BB1_105:
	ld.shared.u32 	%r270, [%r16+76];
	ld.shared.u32 	%r271, [%r17+2432];
	add.s32 	%r56, %r271, %r270;
	setp.le.s32 	%p56, %r298, %r56;
	@%p56 bra 	$L__BB1_107;
	st.shared.u32 	[%r10], %r56;
	mov.u32 	%r298, %r56;
$L__BB1_107:
	ld.shared.u32 	%r272, [%r16+80];
	ld.shared.u32 	%r273, [%r17+2560];
	add.s32 	%r58, %r273, %r272;
	setp.le.s32 	%p57, %r298, %r58;
	@%p57 bra 	$L__BB1_109;
	st.shared.u32 	[%r10], %r58;
	mov.u32 	%r298, %r58;
$L__BB1_109:
	ld.shared.u32 	%r274, [%r16+84];
	ld.shared.u32 	%r275, [%r17+2688];
	add.s32 	%r60, %r275, %r274;
	setp.le.s32 	%p58, %r298, %r60;
	@%p58 bra 	$L__BB1_111;
	st.shared.u32 	[%r10], %r60;
	mov.u32 	%r298, %r60;
$L__BB1_111:
	ld.shared.u32 	%r276, [%r16+88];
	ld.shared.u32 	%r277, [%r17+2816];
	add.s32 	%r62, %r277, %r276;
	setp.le.s32 	%p59, %r298, %r62;
	@%p59 bra 	$L__BB1_113;
	st.shared.u32 	[%r10], %r62;
	mov.u32 	%r298, %r62;
$L__BB1_113:
	ld.shared.u32 	%r278, [%r16+92];
	ld.shared.u32 	%r279, [%r17+2944];
	add.s32 	%r64, %r279, %r278;
	setp.le.s32 	%p60, %r298, %r64;
	@%p60 bra 	$L__BB1_115;
	st.shared.u32 	[%r10], %r64;
	mov.u32 	%r298, %r64;
$L__BB1_115:
	ld.shared.u32 	%r280, [%r16+96];
	ld.shared.u32 	%r281, [%r17+3072];
	add.s32 	%r66, %r281, %r280;
	setp.le.s32 	%p61, %r298, %r66;
	@%p61 bra 	$L__BB1_117;
	st.shared.u32 	[%r10], %r66;
	mov.u32 	%r298, %r66;
$L__BB1_117:
	ld.shared.u32 	%r282, [%r16+100];
	ld.shared.u32 	%r283, [%r17+3200];
	add.s32 	%r68, %r283, %r282;
	setp.le.s32 	%p62, %r298, %r68;
	@%p62 bra 	$L__BB1_119;
	st.shared.u32 	[%r10], %r68;
	mov.u32 	%r298, %r68;
$L__BB1_119:
	ld.shared.u32 	%r284, [%r16+104];
	ld.shared.u32 	%r285, [%r17+3328];
	add.s32 	%r70, %r285, %r284;
	setp.le.s32 	%p63, %r298, %r70;
	@%p63 bra 	$L__BB1_121;
	st.shared.u32 	[%r10], %r70;
	mov.u32 	%r298, %r70;
$L__BB1_121:
	ld.shared.u32 	%r286, [%r16+108];
	ld.shared.u32 	%r287, [%r17+3456];
	add.s32 	%r72, %r287, %r286;
	setp.le.s32 	%p64, %r298, %r72;
	@%p64 bra 	$L__BB1_123;
	st.shared.u32 	[%r10], %r72;
	mov.u32 	%r298, %r72;
$L__BB1_123:
	ld.shared.u32 	%r288, [%r16+112];
	ld.shared.u32 	%r289, [%r17+3584];
	add.s32 	%r74, %r289, %r288;
	setp.le.s32 	%p65, %r298, %r74;
	@%p65 bra 	$L__BB1_125;
	st.shared.u32 	[%r10], %r74;
	mov.u32 	%r298, %r74;
$L__BB1_125:
	ld.shared.u32 	%r290, [%r16+116];
	ld.shared.u32 	%r291, [%r17+3712];
	add.s32 	%r76, %r291, %r290;
	setp.le.s32 	%p66, %r298, %r76;
	@%p66 bra 	$L__BB1_127;
	st.shared.u32 	[%r10], %r76;
	mov.u32 	%r298, %r76;
$L__BB1_127:
	ld.shared.u32 	%r292, [%r16+120];
	ld.shared.u32 	%r293, [%r17+3840];
	add.s32 	%r78, %r293, %r292;
	setp.le.s32 	%p67, %r298, %r78;
	@%p67 bra 	$L__BB1_129;
	st.shared.u32 	[%r10], %r78;
	mov.u32 	%r298, %r78;
$L__BB1_129:
	ld.shared.u32 	%r294, [%r16+124];
	ld.shared.u32 	%r295, [%r17+3968];
	add.s32 	%r80, %r295, %r294;
	setp.le.s32 	%p68, %r298, %r80;
	@%p68 bra 	$L__BB1_131;
	st.shared.u32 	[%r10], %r80;
$L__BB1_131:
	ld.shared.u32 	%r296, [%r10];
	st.global.u32 	[%rd1], %r296;
$L__BB1_132:
	ret;

}
	// .globl	_Z6Phase3Piii
.visible .entry _Z6Phase3Piii(
	.param .u64 .ptr .align 1 _Z6Phase3Piii_param_0,
	.param .u32 _Z6Phase3Piii_param_1,
	.param .u32 _Z6Phase3Piii_param_2
)
{
	.reg .pred 	%p<5>;
	.reg .b32 	%r<161>;
	.reg .b64 	%rd<9>;
	// demoted variable
	.shared .align 4 .b8 _ZZ6Phase3PiiiE9sharedRow[4096];
	// demoted variable
	.shared .align 4 .b8 _ZZ6Phase3PiiiE9sharedCol[4096];
	ld.param.u64 	%rd1, [_Z6Phase3Piii_param_0];
	ld.param.u32 	%r7, [_Z6Phase3Piii_param_1];
	ld.param.u32 	%r8, [_Z6Phase3Piii_param_2];
	mov.u32 	%r1, %ctaid.x;
	setp.eq.s32 	%p1, %r1, %r7;
	mov.u32 	%r2, %ctaid.y;
	setp.eq.s32 	%p2, %r2, %r7;
	or.pred  	%p3, %p1, %p2;
	@%p3 bra 	$L__BB2_3;
	mov.u32 	%r3, %tid.y;
	shl.b32 	%r9, %r2, 5;
	add.s32 	%r4, %r9, %r3;
	mov.u32 	%r5, %tid.x;
	shl.b32 	%r10, %r1, 5;
	add.s32 	%r6, %r10, %r5;
	max.s32 	%r11, %r4, %r6;
	setp.ge.s32 	%p4, %r11, %r8;
	@%p4 bra 	$L__BB2_3;
	cvta.to.global.u64 	%rd2, %rd1;
	mul.lo.s32 	%r12, %r8, %r4;
	add.s32 	%r13, %r12, %r6;
	mul.wide.s32 	%rd3, %r13, 4;
	add.s64 	%rd4, %rd2, %rd3;
	ld.global.u32 	%r14, [%rd4];
	shl.b32 	%r15, %r3, 5;
	add.s32 	%r16, %r15, %r5;
	shl.b32 	%r17, %r7, 5;
	add.s32 	%r18, %r17, %r5;
	add.s32 	%r19, %r18, %r12;
	add.s32 	%r20, %r17, %r3;
	mad.lo.s32 	%r21, %r20, %r8, %r6;
	mul.wide.s32 	%rd5, %r19, 4;
	add.s64 	%rd6, %rd2, %rd5;
	ld.global.u32 	%r22, [%rd6];
	shl.b32 	%r23, %r16, 2;
	mov.u32 	%r24, _ZZ6Phase3PiiiE9sharedRow;
	add.s32 	%r25, %r24, %r23;
	st.shared.u32 	[%r25], %r22;
	mul.wide.s32 	%rd7, %r21, 4;
	add.s64 	%rd8, %rd2, %rd7;
	ld.global.u32 	%r26, [%rd8];
	mov.u32 	%r27, _ZZ6Phase3PiiiE9sharedCol;
	add.s32 	%r28, %r27, %r23;
	st.shared.u32 	[%r28], %r26;
	bar.sync 	0;
	shl.b32 	%r29, %r3, 7;
	add.s32 	%r30, %r24, %r29;
	ld.shared.u32 	%r31, [%r30];
	shl.b32 	%r32, %r5, 2;
	add.s32 	%r33, %r27, %r32;
	ld.shared.u32 	%r34, [%r33];
	add.s32 	%r35, %r34, %r31;
	min.s32 	%r36, %r14, %r35;
	ld.shared.u32 	%r37, [%r30+4];
	ld.shared.u32 	%r38, [%r33+128];
	add.s32 	%r39, %r38, %r37;
	min.s32 	%r40, %r36, %r39;
	ld.shared.u32 	%r41, [%r30+8];
	ld.shared.u32 	%r42, [%r33+256];
	add.s32 	%r43, %r42, %r41;
	min.s32 	%r44, %r40, %r43;
	ld.shared.u32 	%r45, [%r30+12];
	ld.shared.u32 	%r46, [%r33+384];
	add.s32 	%r47, %r46, %r45;
	min.s32 	%r48, %r44, %r47;
	ld.shared.u32 	%r49, [%r30+16];
	ld.shared.u32 	%r50, [%r33+512];
	add.s32 	%r51, %r50, %r49;
	min.s32 	%r52, %r48, %r51;
	ld.shared.u32 	%r53, [%r30+20];
	ld.shared.u32 	%r54, [%r33+640];
	add.s32 	%r55, %r54, %r53;
	min.s32 	%r56, %r52, %r55;
	ld.shared.u32 	%r57, [%r30+24];
	ld.shared.u32 	%r58, [%r33+768];
	add.s32 	%r59, %r58, %r57;
	min.s32 	%r60, %r56, %r59;
	ld.shared.u32 	%r61, [%r30+28];
	ld.shared.u32 	%r62, [%r33+896];
	add.s32 	%r63, %r62, %r61;
	min.s32 	%r64, %r60, %r63;
	ld.shared.u32 	%r65, [%r30+32];
	ld.shared.u32 	%r66, [%r33+1024];
	add.s32 	%r67, %r66, %r65;
	min.s32 	%r68, %r64, %r67;
	ld.shared.u32 	%r69, [%r30+36];
	ld.shared.u32 	%r70, [%r33+1152];
	add.s32 	%r71, %r70, %r69;
	min.s32 	%r72, %r68, %r71;
	ld.shared.u32 	%r73, [%r30+40];
	ld.shared.u32 	%r74, [%r33+1280];
	add.s32 	%r75, %r74, %r73;
	min.s32 	%r76, %r72, %r75;
	ld.shared.u32 	%r77, [%r30+44];
	ld.shared.u32 	%r78, [%r33+1408];
	add.s32 	%r79, %r78, %r77;
	min.s32 	%r80, %r76, %r79;
	ld.shared.u32 	%r81, [%r30+48];
	ld.shared.u32 	%r82, [%r33+1536];
	add.s32 	%r83, %r82, %r81;
	min.s32 	%r84, %r80, %r83;
	ld.shared.u32 	%r85, [%r30+52];
	ld.shared.u32 	%r86, [%r33+1664];
	add.s32 	%r87, %r86, %r85;
	min.s32 	%r88, %r84, %r87;
	ld.shared.u32 	%r89, [%r30+56];
	ld.shared.u32 	%r90, [%r33+1792];
	add.s32 	%r91, %r90, %r89;
	min.s32 	%r92, %r88, %r91;
	ld.shared.u32 	%r93, [%r30+60];
	ld.shared.u32 	%r94, [%r33+1920];
	add.s32 	%r95, %r94, %r93;
	min.s32 	%r96, %r92, %r95;
	ld.shared.u32 	%r97, [%r30+64];
	ld.shared.u32 	%r98, [%r33+2048];
	add.s32 	%r99, %r98, %r97;
	min.s32 	%r100, %r96, %r99;
	ld.shared.u32 	%r101, [%r30+68];
	ld.shared.u32 	%r102, [%r33+2176];
	add.s32 	%r103, %r102, %r101;
	min.s32 	%r104, %r100, %r103;
	ld.shared.u32 	%r105, [%r30+72];
	ld.shared.u32 	%r106, [%r33+2304];
	add.s32 	%r107, %r106, %r105;
	min.s32 	%r108, %r104, %r107;
	ld.shared.u32 	%r109, [%r30+76];
	ld.shared.u32 	%r110, [%r33+2432];
	add.s32 	%r111, %r110, %r109;
	min.s32 	%r112, %r108, %r111;
	ld.shared.u32 	%r113, [%r30+80];
	ld.shared.u32 	%r114, [%r33+2560];
	add.s32 	%r115, %r114, %r113;
	min.s32 	%r116, %r112, %r115;
	ld.shared.u32 	%r117, [%r30+84];
	ld.shared.u32 	%r118, [%r33+2688];
	add.s32 	%r119, %r118, %r117;
	min.s32 	%r120, %r116, %r119;
	ld.shared.u32 	%r121, [%r30+88];
	ld.shared.u32 	%r122, [%r33+2816];
	add.s32 	%r123, %r122, %r121;
	min.s32 	%r124, %r120, %r123;
	ld.shared.u32 	%r125, [%r30+92];
	ld.shared.u32 	%r126, [%r33+2944];
	add.s32 	%r127, %r126, %r125;
	min.s32 	%r128, %r124, %r127;
	ld.shared.u32 	%r129, [%r30+96];
	ld.shared.u32 	%r130, [%r33+3072];
	add.s32 	%r131, %r130, %r129;
	min.s32 	%r132, %r128, %r131;
	ld.shared.u32 	%r133, [%r30+100];
	ld.shared.u32 	%r134, [%r33+3200];
	add.s32 	%r135, %r134, %r133;
	min.s32 	%r136, %r132, %r135;
	ld.shared.u32 	%r137, [%r30+104];
	ld.shared.u32 	%r138, [%r33+3328];
	add.s32 	%r139, %r138, %r137;
	min.s32 	%r140, %r136, %r139;
	ld.shared.u32 	%r141, [%r30+108];
	ld.shared.u32 	%r142, [%r33+3456];
	add.s32 	%r143, %r142, %r141;
	min.s32 	%r144, %r140, %r143;
	ld.shared.u32 	%r145, [%r30+112];
	ld.shared.u32 	%r146, [%r33+3584];
	add.s32 	%r147, %r146, %r145;
	min.s32 	%r148, %r144, %r147;
	ld.shared.u32 	%r149, [%r30+116];
	ld.shared.u32 	%r150, [%r33+3712];
	add.s32 	%r151, %r150, %r149;
	min.s32 	%r152, %r148, %r151;
	ld.shared.u32 	%r153, [%r30+120];
	ld.shared.u32 	%r154, [%r33+3840];
	add.s32 	%r155, %r154, %r153;
	min.s32 	%r156, %r152, %r155;
	ld.shared.u32 	%r157, [%r30+124];
	ld.shared.u32 	%r158, [%r33+3968];
	add.s32 	%r159, %r158, %r157;
	min.s32 	%r160, %r156, %r159;
	st.global.u32 	[%rd4], %r160;
$L__BB2_3:
	ret;

}


// ===== COMPILED SASS (sm_100) =====

	.target	sm_100

	.elftype	@"ET_EXEC"


//--------------------- .note.nv.tkinfo           --------------------------
	.section	.note.nv.tkinfo,"",@"SHT_NOTE"
	.sectionflags	@"SHF_NOTE_NV_TKINFO"
	.tkinfo
        /*0018*/ 	.word	0x00000002
        /*0030*/ 	.string	""
        /*0030*/ 	.string	"ptxas"
        /*0030*/ 	.string	"Cuda compilation tools, release 13.0, V13.0.88"
        /*0030*/ 	.string	"Build cuda_13.0.r13.0/compiler.36424714_0"
        /*0030*/ 	.string	"-arch sm_100 -m 64 "



//--------------------- .note.nv.cuinfo           --------------------------
	.section	.note.nv.cuinfo,"",@"SHT_NOTE"
	.sectionflags	@"SHF_NOTE_NV_CUINFO"
        /*0018*/ 	.short	0x0002
        /*001a*/ 	.short	0x0064
        /*001c*/ 	.short	0x0082
	.zero		2


//--------------------- .nv.info                  --------------------------
	.section	.nv.info,"",@"SHT_CUDA_INFO"
	.align	4


	//----- nvinfo : EIATTR_REGCOUNT
	.align		4
        /*0000*/ 	.byte	0x04, 0x2f
        /*0002*/ 	.short	(.L_1 - .L_0)
	.align		4
.L_0:
        /*0004*/ 	.word	index@(_Z6Phase1Piii)
        /*0008*/ 	.word	0x0000000e


	//----- nvinfo : EIATTR_FRAME_SIZE
	.align		4
.L_1:
        /*000c*/ 	.byte	0x04, 0x11
        /*000e*/ 	.short	(.L_3 - .L_2)
	.align		4
.L_2:
        /*0010*/ 	.word	index@(_Z6Phase1Piii)
        /*0014*/ 	.word	0x00000000


	//----- nvinfo : EIATTR_REGCOUNT
	.align		4
.L_3:
        /*0018*/ 	.byte	0x04, 0x2f
        /*001a*/ 	.short	(.L_5 - .L_4)
	.align		4
.L_4:
        /*001c*/ 	.word	index@(_Z6Phase2Piii)
        /*0020*/ 	.word	0x0000000e


	//----- nvinfo : EIATTR_FRAME_SIZE
	.align		4
.L_5:
        /*0024*/ 	.byte	0x04, 0x11
        /*0026*/ 	.short	(.L_7 - .L_6)
	.align		4
.L_6:
        /*0028*/ 	.word	index@(_Z6Phase2Piii)
        /*002c*/ 	.word	0x00000000


	//----- nvinfo : EIATTR_REGCOUNT
	.align		4
.L_7:
        /*0030*/ 	.byte	0x04, 0x2f
        /*0032*/ 	.short	(.L_9 - .L_8)
	.align		4
.L_8:
        /*0034*/ 	.word	index@(_Z6Phase3Piii)
        /*0038*/ 	.word	0x00000020


	//----- nvinfo : EIATTR_FRAME_SIZE
	.align		4
.L_9:
        /*003c*/ 	.byte	0x04, 0x11
        /*003e*/ 	.short	(.L_11 - .L_10)
	.align		4
.L_10:
        /*0040*/ 	.word	index@(_Z6Phase3Piii)
        /*0044*/ 	.word	0x00000000


	//----- nvinfo : EIATTR_MIN_STACK_SIZE
	.align		4
.L_11:
        /*0048*/ 	.byte	0x04, 0x12
        /*004a*/ 	.short	(.L_13 - .L_12)
	.align		4
.L_12:
        /*004c*/ 	.word	index@(_Z6Phase3Piii)
        /*0050*/ 	.word	0x00000000


	//----- nvinfo : EIATTR_MIN_STACK_SIZE
	.align		4
.L_13:
        /*0054*/ 	.byte	0x04, 0x12
        /*0056*/ 	.short	(.L_15 - .L_14)
	.align		4
.L_14:
        /*0058*/ 	.word	index@(_Z6Phase2Piii)
        /*005c*/ 	.word	0x00000000


	//----- nvinfo : EIATTR_MIN_STACK_SIZE
	.align		4
.L_15:
        /*0060*/ 	.byte	0x04, 0x12
        /*0062*/ 	.short	(.L_17 - .L_16)
	.align		4
.L_16:
        /*0064*/ 	.word	index@(_Z6Phase1Piii)
        /*0068*/ 	.word	0x00000000
.L_17:


//--------------------- .nv.compat                --------------------------
	.section	.nv.compat,"",@"SHT_CUDA_COMPAT_INFO"
	.align	4
        /*0000*/ 	.byte	0x02, 0x09, 0x00, 0x00, 0x02, 0x02, 0x01, 0x00, 0x02, 0x05, 0x05, 0x00, 0x03, 0x07, 0x01, 0x01
        /*0010*/ 	.byte	0x02, 0x03, 0x00, 0x00, 0x02, 0x06, 0x01, 0x00, 0x04, 0x0b, 0x08, 0x00, 0x09, 0x00, 0x00, 0x00
        /*0020*/ 	.byte	0x00, 0x00, 0x00, 0x00


//--------------------- .nv.info._Z6Phase3Piii    --------------------------
	.section	.nv.info._Z6Phase3Piii,"",@"SHT_CUDA_INFO"
	.sectionflags	@""
	.align	4


	//----- nvinfo : EIATTR_CUDA_API_VERSION
	.align		4
        /*0000*/ 	.byte	0x04, 0x37
        /*0002*/ 	.short	(.L_19 - .L_18)
.L_18:
        /*0004*/ 	.word	0x00000082


	//----- nvinfo : EIATTR_KPARAM_INFO
	.align		4
.L_19:
        /*0008*/ 	.byte	0x04, 0x17
        /*000a*/ 	.short	(.L_21 - .L_20)
.L_20:
        /*000c*/ 	.word	0x00000000
        /*0010*/ 	.short	0x0002
        /*0012*/ 	.short	0x000c
        /*0014*/ 	.byte	0x00, 0xf0, 0x11, 0x00


	//----- nvinfo : EIATTR_KPARAM_INFO
	.align		4
.L_21:
        /*0018*/ 	.byte	0x04, 0x17
        /*001a*/ 	.short	(.L_23 - .L_22)
.L_22:
        /*001c*/ 	.word	0x00000000
        /*0020*/ 	.short	0x0001
        /*0022*/ 	.short	0x0008
        /*0024*/ 	.byte	0x00, 0xf0, 0x11, 0x00


	//----- nvinfo : EIATTR_KPARAM_INFO
	.align		4
.L_23:
        /*0028*/ 	.byte	0x04, 0x17
        /*002a*/ 	.short	(.L_25 - .L_24)
.L_24:
        /*002c*/ 	.word	0x00000000
        /*0030*/ 	.short	0x0000
        /*0032*/ 	.short	0x0000
        /*0034*/ 	.byte	0x00, 0xf5, 0x21, 0x00


	//----- nvinfo : EIATTR_SPARSE_MMA_MASK
	.align		4
.L_25:
        /*0038*/ 	.byte	0x03, 0x50
        /*003a*/ 	.short	0x0000


	//----- nvinfo : EIATTR_MAXREG_COUNT
	.align		4
        /*003c*/ 	.byte	0x03, 0x1b
        /*003e*/ 	.short	0x00ff


	//----- nvinfo : EIATTR_NUM_BARRIERS
	.align		4
        /*0040*/ 	.byte	0x02, 0x4c
        /*0042*/ 	.byte	0x01
	.zero		1


	//----- nvinfo : EIATTR_MERCURY_ISA_VERSION
	.align		4
        /*0044*/ 	.byte	0x03, 0x5f
        /*0046*/ 	.short	0x0101


	//----- nvinfo : EIATTR_VRC_CTA_INIT_COUNT
	.align		4
        /*0048*/ 	.byte	0x02, 0x4a
	.zero		1
	.zero		1


	//----- nvinfo : EIATTR_EXIT_INSTR_OFFSETS
	.align		4
        /*004c*/ 	.byte	0x04, 0x1c
        /*004e*/ 	.short	(.L_27 - .L_26)


	//   ....[0]....
.L_26:
        /*0050*/ 	.word	0x00000060


	//   ....[1]....
        /*0054*/ 	.word	0x000000e0


	//   ....[2]....
        /*0058*/ 	.word	0x00000720


	//----- nvinfo : EIATTR_CBANK_PARAM_SIZE
	.align		4
.L_27:
        /*005c*/ 	.byte	0x03, 0x19
        /*005e*/ 	.short	0x0010


	//----- nvinfo : EIATTR_PARAM_CBANK
	.align		4
        /*0060*/ 	.byte	0x04, 0x0a
        /*0062*/ 	.short	(.L_29 - .L_28)
	.align		4
.L_28:
        /*0064*/ 	.word	index@(.nv.constant0._Z6Phase3Piii)
        /*0068*/ 	.short	0x0380
        /*006a*/ 	.short	0x0010


	//----- nvinfo : EIATTR_SW_WAR
	.align		4
.L_29:
        /*006c*/ 	.byte	0x04, 0x36
        /*006e*/ 	.short	(.L_31 - .L_30)
.L_30:
        /*0070*/ 	.word	0x00000008
.L_31:


//--------------------- .nv.info._Z6Phase2Piii    --------------------------
	.section	.nv.info._Z6Phase2Piii,"",@"SHT_CUDA_INFO"
	.sectionflags	@""
	.align	4


	//----- nvinfo : EIATTR_CUDA_API_VERSION
	.align		4
        /*0000*/ 	.byte	0x04, 0x37
        /*0002*/ 	.short	(.L_33 - .L_32)
.L_32:
        /*0004*/ 	.word	0x00000082


	//----- nvinfo : EIATTR_KPARAM_INFO
	.align		4
.L_33:
        /*0008*/ 	.byte	0x04, 0x17
        /*000a*/ 	.short	(.L_35 - .L_34)
.L_34:
        /*000c*/ 	.word	0x00000000
        /*0010*/ 	.short	0x0002
        /*0012*/ 	.short	0x000c
        /*0014*/ 	.byte	0x00, 0xf0, 0x11, 0x00


	//----- nvinfo : EIATTR_KPARAM_INFO
	.align		4
.L_35:
        /*0018*/ 	.byte	0x04, 0x17
        /*001a*/ 	.short	(.L_37 - .L_36)
.L_36:
        /*001c*/ 	.word	0x00000000
        /*0020*/ 	.short	0x0001
        /*0022*/ 	.short	0x0008
        /*0024*/ 	.byte	0x00, 0xf0, 0x11, 0x00


	//----- nvinfo : EIATTR_KPARAM_INFO
	.align		4
.L_37:
        /*0028*/ 	.byte	0x04, 0x17
        /*002a*/ 	.short	(.L_39 - .L_38)
.L_38:
        /*002c*/ 	.word	0x00000000
        /*0030*/ 	.short	0x0000
        /*0032*/ 	.short	0x0000
        /*0034*/ 	.byte	0x00, 0xf5, 0x21, 0x00


	//----- nvinfo : EIATTR_SPARSE_MMA_MASK
	.align		4
.L_39:
        /*0038*/ 	.byte	0x03, 0x50
        /*003a*/ 	.short	0x0000


	//----- nvinfo : EIATTR_MAXREG_COUNT
	.align		4
        /*003c*/ 	.byte	0x03, 0x1b
        /*003e*/ 	.short	0x00ff


	//----- nvinfo : EIATTR_NUM_BARRIERS
	.align		4
        /*0040*/ 	.byte	0x02, 0x4c
        /*0042*/ 	.byte	0x01
	.zero		1


	//----- nvinfo : EIATTR_MERCURY_ISA_VERSION
	.align		4
        /*0044*/ 	.byte	0x03, 0x5f
        /*0046*/ 	.short	0x0101


	//----- nvinfo : EIATTR_VRC_CTA_INIT_COUNT
	.align		4
        /*0048*/ 	.byte	0x02, 0x4a
	.zero		1
	.zero		1


	//----- nvinfo : EIATTR_EXIT_INSTR_OFFSETS
	.align		4
        /*004c*/ 	.byte	0x04, 0x1c
        /*004e*/ 	.short	(.L_41 - .L_40)


	//   ....[0]....
.L_40:
        /*0050*/ 	.word	0x00000040


	//   ....[1]....
        /*0054*/ 	.word	0x00000120


	//   ....[2]....
        /*0058*/ 	.word	0x00001b10


	//----- nvinfo : EIATTR_CRS_STACK_SIZE
	.align		4
.L_41:
        /*005c*/ 	.byte	0x04, 0x1e
        /*005e*/ 	.short	(.L_43 - .L_42)
.L_42:
        /*0060*/ 	.word	0x00000000


	//----- nvinfo : EIATTR_CBANK_PARAM_SIZE
	.align		4
.L_43:
        /*0064*/ 	.byte	0x03, 0x19
        /*0066*/ 	.short	0x0010


	//----- nvinfo : EIATTR_PARAM_CBANK
	.align		4
        /*0068*/ 	.byte	0x04, 0x0a
        /*006a*/ 	.short	(.L_45 - .L_44)
	.align		4
.L_44:
        /*006c*/ 	.word	index@(.nv.constant0._Z6Phase2Piii)
        /*0070*/ 	.short	0x0380
        /*0072*/ 	.short	0x0010


	//----- nvinfo : EIATTR_SW_WAR
	.align		4
.L_45:
        /*0074*/ 	.byte	0x04, 0x36
        /*0076*/ 	.short	(.L_47 - .L_46)
.L_46:
        /*0078*/ 	.word	0x00000008
.L_47:


//--------------------- .nv.info._Z6Phase1Piii    --------------------------
	.section	.nv.info._Z6Phase1Piii,"",@"SHT_CUDA_INFO"
	.sectionflags	@""
	.align	4


	//----- nvinfo : EIATTR_CUDA_API_VERSION
	.align		4
        /*0000*/ 	.byte	0x04, 0x37
        /*0002*/ 	.short	(.L_49 - .L_48)
.L_48:
        /*0004*/ 	.word	0x00000082


	//----- nvinfo : EIATTR_KPARAM_INFO
	.align		4
.L_49:
        /*0008*/ 	.byte	0x04, 0x17
        /*000a*/ 	.short	(.L_51 - .L_50)
.L_50:
        /*000c*/ 	.word	0x00000000
        /*0010*/ 	.short	0x0002
        /*0012*/ 	.short	0x000c
        /*0014*/ 	.byte	0x00, 0xf0, 0x11, 0x00


	//----- nvinfo : EIATTR_KPARAM_INFO
	.align		4
.L_51:
        /*0018*/ 	.byte	0x04, 0x17
        /*001a*/ 	.short	(.L_53 - .L_52)
.L_52:
        /*001c*/ 	.word	0x00000000
        /*0020*/ 	.short	0x0001
        /*0022*/ 	.short	0x0008
        /*0024*/ 	.byte	0x00, 0xf0, 0x11, 0x00


	//----- nvinfo : EIATTR_KPARAM_INFO
	.align		4
.L_53:
        /*0028*/ 	.byte	0x04, 0x17
        /*002a*/ 	.short	(.L_55 - .L_54)
.L_54:
        /*002c*/ 	.word	0x00000000
        /*0030*/ 	.short	0x0000
        /*0032*/ 	.short	0x0000
        /*0034*/ 	.byte	0x00, 0xf5, 0x21, 0x00


	//----- nvinfo : EIATTR_SPARSE_MMA_MASK
	.align		4
.L_55:
        /*0038*/ 	.byte	0x03, 0x50
        /*003a*/ 	.short	0x0000


	//----- nvinfo : EIATTR_MAXREG_COUNT
	.align		4
        /*003c*/ 	.byte	0x03, 0x1b
        /*003e*/ 	.short	0x00ff


	//----- nvinfo : EIATTR_NUM_BARRIERS
	.align		4
        /*0040*/ 	.byte	0x02, 0x4c
        /*0042*/ 	.byte	0x01
	.zero		1


	//----- nvinfo : EIATTR_MERCURY_ISA_VERSION
	.align		4
        /*0044*/ 	.byte	0x03, 0x5f
        /*0046*/ 	.short	0x0101


	//----- nvinfo : EIATTR_VRC_CTA_INIT_COUNT
	.align		4
        /*0048*/ 	.byte	0x02, 0x4a
	.zero		1
	.zero		1


	//----- nvinfo : EIATTR_EXIT_INSTR_OFFSETS
	.align		4
        /*004c*/ 	.byte	0x04, 0x1c
        /*004e*/ 	.short	(.L_57 - .L_56)


	//   ....[0]....
.L_56:
        /*0050*/ 	.word	0x00000080


	//   ....[1]....
        /*0054*/ 	.word	0x00000f90


	//----- nvinfo : EIATTR_CBANK_PARAM_SIZE
	.align		4
.L_57:
        /*0058*/ 	.byte	0x03, 0x19
        /*005a*/ 	.short	0x0010


	//----- nvinfo : EIATTR_PARAM_CBANK
	.align		4
        /*005c*/ 	.byte	0x04, 0x0a
        /*005e*/ 	.short	(.L_59 - .L_58)
	.align		4
.L_58:
        /*0060*/ 	.word	index@(.nv.constant0._Z6Phase1Piii)
        /*0064*/ 	.short	0x0380
        /*0066*/ 	.short	0x0010


	//----- nvinfo : EIATTR_SW_WAR
	.align		4
.L_59:
        /*0068*/ 	.byte	0x04, 0x36
        /*006a*/ 	.short	(.L_61 - .L_60)
.L_60:
        /*006c*/ 	.word	0x00000008
.L_61:


//--------------------- .nv.callgraph             --------------------------
	.section	.nv.callgraph,"",@"SHT_CUDA_CALLGRAPH"
	.align	4
	.sectionentsize	8
	.align		4
        /*0000*/ 	.word	0x00000000
	.align		4
        /*0004*/ 	.word	0xffffffff
	.align		4
        /*0008*/ 	.word	0x00000000
	.align		4
        /*000c*/ 	.word	0xfffffffe
	.align		4
        /*0010*/ 	.word	0x00000000
	.align		4
        /*0014*/ 	.word	0xfffffffd
	.align		4
        /*0018*/ 	.word	0x00000000
	.align		4
        /*001c*/ 	.word	0xfffffffc


//--------------------- .text._Z6Phase3Piii       --------------------------
	.section	.text._Z6Phase3Piii,"ax",@progbits
	.align	128
        .global         _Z6Phase3Piii
        .type           _Z6Phase3Piii,@function
        .size           _Z6Phase3Piii,(.L_x_6 - _Z6Phase3Piii)
        .other          _Z6Phase3Piii,@"STO_CUDA_ENTRY STV_DEFAULT"
_Z6Phase3Piii:
.text._Z6Phase3Piii:
[----:B------:R-:W-:Y:S01]  /*0000*/  LDC R1, c[0x0][0x37c] ;  /* 0x0000df00ff017b82 */ /* 0x000fe20000000800 */
[----:B------:R-:W0:Y:S07]  /*0010*/  S2R R0, SR_CTAID.Y ;  /* 0x0000000000007919 */ /* 0x000e2e0000002600 */
[----:B------:R-:W0:Y:S01]  /*0020*/  LDC R2, c[0x0][0x388] ;  /* 0x0000e200ff027b82 */ /* 0x000e220000000800 */
[----:B------:R-:W1:Y:S01]  /*0030*/  S2R R7, SR_CTAID.X ;  /* 0x0000000000077919 */ /* 0x000e620000002500 */
[----:B0-----:R-:W-:-:S04]  /*0040*/  ISETP.NE.AND P0, PT, R0, R2, PT ;  /* 0x000000020000720c */ /* 0x001fc80003f05270 */
[----:B-1----:R-:W-:-:S13]  /*0050*/  ISETP.EQ.OR P0, PT, R7, R2, !P0 ;  /* 0x000000020700720c */ /* 0x002fda0004702670 */
[----:B------:R-:W-:Y:S05]  /*0060*/  @P0 EXIT ;  /* 0x000000000000094d */ /* 0x000fea0003800000 */
[----:B------:R-:W0:Y:S01]  /*0070*/  S2R R13, SR_TID.Y ;  /* 0x00000000000d7919 */ /* 0x000e220000002200 */
[----:B------:R-:W1:Y:S01]  /*0080*/  LDCU UR7, c[0x0][0x38c] ;  /* 0x00007180ff0777ac */ /* 0x000e620008000800 */
[----:B------:R-:W2:Y:S01]  /*0090*/  S2R R6, SR_TID.X ;  /* 0x0000000000067919 */ /* 0x000ea20000002100 */
[----:B0-----:R-:W-:Y:S02]  /*00a0*/  IMAD R0, R0, 0x20, R13 ;  /* 0x0000002000007824 */ /* 0x001fe400078e020d */
[----:B--2---:R-:W-:-:S05]  /*00b0*/  IMAD R7, R7, 0x20, R6 ;  /* 0x0000002007077824 */ /* 0x004fca00078e0206 */
[----:B------:R-:W-:-:S04]  /*00c0*/  VIMNMX R3, PT, PT, R0, R7, !PT ;  /* 0x0000000700037248 */ /* 0x000fc80007fe0100 */
[----:B-1----:R-:W-:-:S13]  /*00d0*/  ISETP.GE.AND P0, PT, R3, UR7, PT ;  /* 0x0000000703007c0c */ /* 0x002fda000bf06270 */
[----:B------:R-:W-:Y:S05]  /*00e0*/  @P0 EXIT ;  /* 0x000000000000094d */ /* 0x000fea0003800000 */
[----:B------:R-:W0:Y:S01]  /*00f0*/  LDC.64 R28, c[0x0][0x380] ;  /* 0x0000e000ff1c7b82 */ /* 0x000e220000000a00 */
[----:B------:R-:W1:Y:S01]  /*0100*/  LDCU.64 UR8, c[0x0][0x358] ;  /* 0x00006b00ff0877ac */ /* 0x000e620008000a00 */
[C---:B------:R-:W-:Y:S02]  /*0110*/  IMAD R3, R2.reuse, 0x20, R6 ;  /* 0x0000002002037824 */ /* 0x040fe400078e0206 */
[----:B------:R-:W-:Y:S02]  /*0120*/  IMAD R2, R2, 0x20, R13 ;  /* 0x0000002002027824 */ /* 0x000fe400078e020d */
[----:B------:R-:W-:Y:S02]  /*0130*/  IMAD R3, R0, UR7, R3 ;  /* 0x0000000700037c24 */ /* 0x000fe4000f8e0203 */
[----:B------:R-:W-:Y:S02]  /*0140*/  IMAD R5, R2, UR7, R7 ;  /* 0x0000000702057c24 */ /* 0x000fe4000f8e0207 */
[----:B0-----:R-:W-:-:S04]  /*0150*/  IMAD.WIDE R2, R3, 0x4, R28 ;  /* 0x0000000403027825 */ /* 0x001fc800078e021c */
[----:B------:R-:W-:Y:S02]  /*0160*/  IMAD.WIDE R4, R5, 0x4, R28 ;  /* 0x0000000405047825 */ /* 0x000fe400078e021c */
[----:B-1----:R0:W2:Y:S04]  /*0170*/  LDG.E R3, desc[UR8][R2.64] ;  /* 0x0000000802037981 */ /* 0x0020a8000c1e1900 */
[----:B------:R-:W3:Y:S01]  /*0180*/  LDG.E R10, desc[UR8][R4.64] ;  /* 0x00000008040a7981 */ /* 0x000ee2000c1e1900 */
[----:B------:R-:W-:-:S04]  /*0190*/  IMAD R7, R0, UR7, R7 ;  /* 0x0000000700077c24 */ /* 0x000fc8000f8e0207 */
[----:B------:R-:W-:-:S05]  /*01a0*/  IMAD.WIDE R28, R7, 0x4, R28 ;  /* 0x00000004071c7825 */ /* 0x000fca00078e021c */
[----:B------:R-:W4:Y:S01]  /*01b0*/  LDG.E R9, desc[UR8][R28.64] ;  /* 0x000000081c097981 */ /* 0x000f22000c1e1900 */
[----:B------:R-:W1:Y:S01]  /*01c0*/  S2UR UR6, SR_CgaCtaId ;  /* 0x00000000000679c3 */ /* 0x000e620000008800 */
[----:B------:R-:W-:Y:S01]  /*01d0*/  UMOV UR4, 0x400 ;  /* 0x0000040000047882 */ /* 0x000fe20000000000 */
[----:B------:R-:W-:Y:S01]  /*01e0*/  IMAD R0, R13, 0x20, R6 ;  /* 0x000000200d007824 */ /* 0x000fe200078e0206 */
[----:B------:R-:W-:Y:S02]  /*01f0*/  UIADD3 UR5, UPT, UPT, UR4, 0x1000, URZ ;  /* 0x0000100004057890 */ /* 0x000fe4000fffe0ff */
[----:B-1----:R-:W-:Y:S02]  /*0200*/  ULEA UR4, UR6, UR4, 0x18 ;  /* 0x0000000406047291 */ /* 0x002fe4000f8ec0ff */
[----:B------:R-:W-:-:S04]  /*0210*/  ULEA UR5, UR6, UR5, 0x18 ;  /* 0x0000000506057291 */ /* 0x000fc8000f8ec0ff */
[C---:B------:R-:W-:Y:S02]  /*0220*/  LEA R8, R0.reuse, UR4, 0x2 ;  /* 0x0000000400087c11 */ /* 0x040fe4000f8e10ff */
[----:B------:R-:W-:Y:S02]  /*0230*/  LEA R11, R0, UR5, 0x2 ;  /* 0x00000005000b7c11 */ /* 0x000fe4000f8e10ff */
[----:B------:R-:W-:Y:S02]  /*0240*/  LEA R0, R6, UR5, 0x2 ;  /* 0x0000000506007c11 */ /* 0x000fe4000f8e10ff */
[----:B0-----:R-:W-:Y:S01]  /*0250*/  LEA R2, R13, UR4, 0x7 ;  /* 0x000000040d027c11 */ /* 0x001fe2000f8e38ff */
[----:B--2---:R-:W-:Y:S04]  /*0260*/  STS [R8], R3 ;  /* 0x0000000308007388 */ /* 0x004fe80000000800 */
[----:B---3--:R-:W-:Y:S01]  /*0270*/  STS [R11], R10 ;  /* 0x0000000a0b007388 */ /* 0x008fe20000000800 */
[----:B------:R-:W-:Y:S06]  /*0280*/  BAR.SYNC.DEFER_BLOCKING 0x0 ;  /* 0x0000000000007b1d */ /* 0x000fec0000010000 */
[----:B------:R-:W-:Y:S04]  /*0290*/  LDS R18, [R0] ;  /* 0x0000000000127984 */ /* 0x000fe80000000800 */
[----:B------:R-:W4:Y:S04]  /*02a0*/  LDS.128 R4, [R2] ;  /* 0x0000000002047984 */ /* 0x000f280000000c00 */
[----:B------:R-:W0:Y:S04]  /*02b0*/  LDS R19, [R0+0x80] ;  /* 0x0000800000137984 */ /* 0x000e280000000800 */
[----:B------:R-:W1:Y:S04]  /*02c0*/  LDS R17, [R0+0x100] ;  /* 0x0001000000117984 */ /* 0x000e680000000800 */
[----:B------:R-:W2:Y:S04]  /*02d0*/  LDS R16, [R0+0x180] ;  /* 0x0001800000107984 */ /* 0x000ea80000000800 */
[----:B------:R-:W-:Y:S04]  /*02e0*/  LDS R27, [R0+0x200] ;  /* 0x00020000001b7984 */ /* 0x000fe80000000800 */
[----:B------:R-:W3:Y:S04]  /*02f0*/  LDS.128 R12, [R2+0x10] ;  /* 0x00001000020c7984 */ /* 0x000ee80000000c00 */
[----:B------:R-:W5:Y:S04]  /*0300*/  LDS R22, [R0+0x280] ;  /* 0x0002800000167984 */ /* 0x000f680000000800 */
[----:B------:R-:W5:Y:S04]  /*0310*/  LDS R25, [R0+0x300] ;  /* 0x0003000000197984 */ /* 0x000f680000000800 */
[----:B------:R-:W5:Y:S04]  /*0320*/  LDS R24, [R0+0x380] ;  /* 0x0003800000187984 */ /* 0x000f680000000800 */
[----:B------:R-:W-:Y:S01]  /*0330*/  LDS R3, [R0+0x400] ;  /* 0x0004000000037984 */ /* 0x000fe20000000800 */
[----:B----4-:R-:W-:-:S03]  /*0340*/  VIADDMNMX R18, R18, R4, R9, PT ;  /* 0x0000000412127246 */ /* 0x010fc60003800109 */
[----:B------:R-:W-:Y:S01]  /*0350*/  LDS R21, [R0+0x500] ;  /* 0x0005000000157984 */ /* 0x000fe20000000800 */
[----:B0-----:R-:W-:-:S03]  /*0360*/  VIADDMNMX R5, R19, R5, R18, PT ;  /* 0x0000000513057246 */ /* 0x001fc60003800112 */
[----:B------:R-:W0:Y:S01]  /*0370*/  LDS.128 R8, [R2+0x20] ;  /* 0x0000200002087984 */ /* 0x000e220000000c00 */
[----:B-1----:R-:W-:-:S03]  /*0380*/  VIADDMNMX R5, R17, R6, R5, PT ;  /* 0x0000000611057246 */ /* 0x002fc60003800105 */
[----:B------:R-:W1:Y:S01]  /*0390*/  LDS R4, [R0+0x480] ;  /* 0x0004800000047984 */ /* 0x000e620000000800 */
[----:B--2---:R-:W-:-:S03]  /*03a0*/  VIADDMNMX R5, R16, R7, R5, PT ;  /* 0x0000000710057246 */ /* 0x004fc60003800105 */
[----:B------:R-:W2:Y:S04]  /*03b0*/  LDS R20, [R0+0x580] ;  /* 0x0005800000147984 */ /* 0x000ea80000000800 */
[----:B------:R-:W-:Y:S01]  /*03c0*/  LDS R23, [R0+0x600] ;  /* 0x0006000000177984 */ /* 0x000fe20000000800 */
[----:B---3--:R-:W-:-:S03]  /*03d0*/  VIADDMNMX R5, R27, R12, R5, PT ;  /* 0x0000000c1b057246 */ /* 0x008fc60003800105 */
[----:B------:R-:W3:Y:S01]  /*03e0*/  LDS.128 R16, [R2+0x30] ;  /* 0x0000300002107984 */ /* 0x000ee20000000c00 */
[----:B-----5:R-:W-:-:S03]  /*03f0*/  VIADDMNMX R13, R22, R13, R5, PT ;  /* 0x0000000d160d7246 */ /* 0x020fc60003800105 */
[----:B------:R-:W4:Y:S01]  /*0400*/  LDS R6, [R0+0x680] ;  /* 0x0006800000067984 */ /* 0x000f220000000800 */
[----:B------:R-:W-:-:S03]  /*0410*/  VIADDMNMX R13, R25, R14, R13, PT ;  /* 0x0000000e190d7246 */ /* 0x000fc6000380010d */
[----:B------:R-:W5:Y:S01]  /*0420*/  LDS R5, [R0+0x700] ;  /* 0x0007000000057984 */ /* 0x000f620000000800 */
[----:B------:R-:W-:-:S03]  /*0430*/  VIADDMNMX R24, R24, R15, R13, PT ;  /* 0x0000000f18187246 */ /* 0x000fc6000380010d */
[----:B------:R-:W5:Y:S04]  /*0440*/  LDS R22, [R0+0x780] ;  /* 0x0007800000167984 */ /* 0x000f680000000800 */
[----:B------:R-:W-:Y:S04]  /*0450*/  LDS R7, [R0+0x800] ;  /* 0x0008000000077984 */ /* 0x000fe80000000800 */
[----:B------:R-:W5:Y:S01]  /*0460*/  LDS.128 R12, [R2+0x40] ;  /* 0x00004000020c7984 */ /* 0x000f620000000c00 */
[----:B0-----:R-:W-:-:S03]  /*0470*/  VIADDMNMX R3, R3, R8, R24, PT ;  /* 0x0000000803037246 */ /* 0x001fc60003800118 */
[----:B------:R-:W-:Y:S01]  /*0480*/  LDS R26, [R0+0x980] ;  /* 0x00098000001a7984 */ /* 0x000fe20000000800 */
[----:B-1----:R-:W-:-:S03]  /*0490*/  VIADDMNMX R4, R4, R9, R3, PT ;  /* 0x0000000904047246 */ /* 0x002fc60003800103 */
[----:B------:R-:W0:Y:S01]  /*04a0*/  LDS R24, [R0+0x880] ;  /* 0x0008800000187984 */ /* 0x000e220000000800 */
[----:B------:R-:W-:-:S03]  /*04b0*/  VIADDMNMX R4, R21, R10, R4, PT ;  /* 0x0000000a15047246 */ /* 0x000fc60003800104 */
[----:B------:R-:W1:Y:S01]  /*04c0*/  LDS R3, [R0+0x900] ;  /* 0x0009000000037984 */ /* 0x000e620000000800 */
[----:B--2---:R-:W-:-:S03]  /*04d0*/  VIADDMNMX R4, R20, R11, R4, PT ;  /* 0x0000000b14047246 */ /* 0x004fc60003800104 */
[----:B------:R-:W-:Y:S01]  /*04e0*/  LDS R21, [R0+0xa00] ;  /* 0x000a000000157984 */ /* 0x000fe20000000800 */
[----:B---3--:R-:W-:-:S03]  /*04f0*/  VIADDMNMX R4, R23, R16, R4, PT ;  /* 0x0000001017047246 */ /* 0x008fc60003800104 */
[----:B------:R-:W2:Y:S01]  /*0500*/  LDS.128 R8, [R2+0x50] ;  /* 0x0000500002087984 */ /* 0x000ea20000000c00 */
[----:B----4-:R-:W-:-:S03]  /*0510*/  VIADDMNMX R4, R6, R17, R4, PT ;  /* 0x0000001106047246 */ /* 0x010fc60003800104 */
[----:B------:R-:W3:Y:S01]  /*0520*/  LDS R16, [R0+0xa80] ;  /* 0x000a800000107984 */ /* 0x000ee20000000800 */
[----:B-----5:R-:W-:-:S03]  /*0530*/  VIADDMNMX R4, R5, R18, R4, PT ;  /* 0x0000001205047246 */ /* 0x020fc60003800104 */
[----:B------:R-:W4:Y:S01]  /*0540*/  LDS R17, [R0+0xb00] ;  /* 0x000b000000117984 */ /* 0x000f220000000800 */
[----:B------:R-:W-:-:S03]  /*0550*/  VIADDMNMX R4, R22, R19, R4, PT ;  /* 0x0000001316047246 */ /* 0x000fc60003800104 */
[----:B------:R-:W5:Y:S04]  /*0560*/  LDS R18, [R0+0xb80] ;  /* 0x000b800000127984 */ /* 0x000f680000000800 */
[----:B------:R-:W-:Y:S01]  /*0570*/  LDS R19, [R0+0xc00] ;  /* 0x000c000000137984 */ /* 0x000fe20000000800 */
[----:B------:R-:W-:-:S03]  /*0580*/  VIADDMNMX R12, R7, R12, R4, PT ;  /* 0x0000000c070c7246 */ /* 0x000fc60003800104 */
[----:B------:R-:W-:Y:S04]  /*0590*/  LDS R20, [R0+0xc80] ;  /* 0x000c800000147984 */ /* 0x000fe80000000800 */
[----:B------:R-:W5:Y:S01]  /*05a0*/  LDS.128 R4, [R2+0x60] ;  /* 0x0000600002047984 */ /* 0x000f620000000c00 */
[----:B0-----:R-:W-:-:S03]  /*05b0*/  VIADDMNMX R12, R24, R13, R12, PT ;  /* 0x0000000d180c7246 */ /* 0x001fc6000380010c */
[----:B------:R-:W0:Y:S01]  /*05c0*/  LDS R23, [R0+0xd00] ;  /* 0x000d000000177984 */ /* 0x000e220000000800 */
[----:B-1----:R-:W-:-:S03]  /*05d0*/  VIADDMNMX R3, R3, R14, R12, PT ;  /* 0x0000000e03037246 */ /* 0x002fc6000380010c */
[----:B------:R-:W1:Y:S01]  /*05e0*/  LDS R22, [R0+0xd80] ;  /* 0x000d800000167984 */ /* 0x000e620000000800 */
[----:B------:R-:W-:-:S03]  /*05f0*/  VIADDMNMX R26, R26, R15, R3, PT ;  /* 0x0000000f1a1a7246 */ /* 0x000fc60003800103 */
[----:B------:R-:W-:Y:S01]  /*0600*/  LDS R24, [R0+0xe80] ;  /* 0x000e800000187984 */ /* 0x000fe20000000800 */
        /* <DEDUP_REMOVED lines=8> */
[----:B------:R-:W-:-:S04]  /*0690*/  VIADDMNMX R4, R19, R4, R9, PT ;  /* 0x0000000413047246 */ /* 0x000fc80003800109 */
[----:B------:R-:W-:-:S04]  /*06a0*/  VIADDMNMX R4, R20, R5, R4, PT ;  /* 0x0000000514047246 */ /* 0x000fc80003800104 */
[----:B0-----:R-:W-:-:S04]  /*06b0*/  VIADDMNMX R4, R23, R6, R4, PT ;  /* 0x0000000617047246 */ /* 0x001fc80003800104 */
[----:B-1----:R-:W-:-:S04]  /*06c0*/  VIADDMNMX R4, R22, R7, R4, PT ;  /* 0x0000000716047246 */ /* 0x002fc80003800104 */
[----:B--2---:R-:W-:-:S04]  /*06d0*/  VIADDMNMX R3, R3, R12, R4, PT ;  /* 0x0000000c03037246 */ /* 0x004fc80003800104 */
[----:B------:R-:W-:-:S04]  /*06e0*/  VIADDMNMX R3, R24, R13, R3, PT ;  /* 0x0000000d18037246 */ /* 0x000fc80003800103 */
[----:B---3--:R-:W-:-:S04]  /*06f0*/  VIADDMNMX R3, R21, R14, R3, PT ;  /* 0x0000000e15037246 */ /* 0x008fc80003800103 */
[----:B----4-:R-:W-:-:S05]  /*0700*/  VIADDMNMX R3, R8, R15, R3, PT ;  /* 0x0000000f08037246 */ /* 0x010fca0003800103 */
[----:B------:R-:W-:Y:S01]  /*0710*/  STG.E desc[UR8][R28.64], R3 ;  /* 0x000000031c007986 */ /* 0x000fe2000c101908 */
[----:B------:R-:W-:Y:S05]  /*0720*/  EXIT ;  /* 0x000000000000794d */ /* 0x000fea0003800000 */
.L_x_0:
[----:B------:R-:W-:-:S00]  /*0730*/  BRA `(.L_x_0) ;  /* 0xfffffffc00fc7947 */ /* 0x000fc0000383ffff */
[----:B------:R-:W-:-:S00]  /*0740*/  NOP ;  /* 0x0000000000007918 */ /* 0x000fc00000000000 */
        /* <DEDUP_REMOVED lines=11> */
.L_x_6:


//--------------------- .text._Z6Phase2Piii       --------------------------
	.section	.text._Z6Phase2Piii,"ax",@progbits
	.align	128
        .global         _Z6Phase2Piii
        .type           _Z6Phase2Piii,@function
        .size           _Z6Phase2Piii,(.L_x_7 - _Z6Phase2Piii)
        .other          _Z6Phase2Piii,@"STO_CUDA_ENTRY STV_DEFAULT"
_Z6Phase2Piii:
.text._Z6Phase2Piii:
[----:B------:R-:W-:Y:S01]  /*0000*/  LDC R1, c[0x0][0x37c] ;  /* 0x0000df00ff017b82 */ /* 0x000fe20000000800 */
[----:B------:R-:W0:Y:S07]  /*0010*/  S2R R2, SR_CTAID.Y ;  /* 0x0000000000027919 */ /* 0x000e2e0000002600 */
[----:B------:R-:W0:Y:S02]  /*0020*/  LDC R3, c[0x0][0x388] ;  /* 0x0000e200ff037b82 */ /* 0x000e240000000800 */
[----:B0-----:R-:W-:-:S13]  /*0030*/  ISETP.NE.AND P0, PT, R2, R3, PT ;  /* 0x000000030200720c */ /* 0x001fda0003f05270 */
[----:B------:R-:W-:Y:S05]  /*0040*/  @!P0 EXIT ;  /* 0x000000000000894d */ /* 0x000fea0003800000 */
[----:B------:R-:W0:Y:S01]  /*0050*/  S2R R11, SR_TID.Y ;  /* 0x00000000000b7919 */ /* 0x000e220000002200 */
[----:B------:R-:W1:Y:S01]  /*0060*/  S2UR UR4, SR_CTAID.X ;  /* 0x00000000000479c3 */ /* 0x000e620000002500 */
[----:B------:R-:W2:Y:S01]  /*0070*/  LDCU UR5, c[0x0][0x38c] ;  /* 0x00007180ff0577ac */ /* 0x000ea20008000800 */
[----:B------:R-:W3:Y:S01]  /*0080*/  S2R R8, SR_TID.X ;  /* 0x0000000000087919 */ /* 0x000ee20000002100 */
[----:B-1----:R-:W-:Y:S01]  /*0090*/  ISETP.NE.AND P0, PT, RZ, UR4, PT ;  /* 0x00000004ff007c0c */ /* 0x002fe2000bf05270 */
[C-C-:B0-----:R-:W-:Y:S02]  /*00a0*/  IMAD R0, R2.reuse, 0x20, R11.reuse ;  /* 0x0000002002007824 */ /* 0x141fe400078e020b */
[C---:B------:R-:W-:Y:S02]  /*00b0*/  IMAD R5, R3.reuse, 0x20, R11 ;  /* 0x0000002003057824 */ /* 0x040fe400078e020b */
[--C-:B---3--:R-:W-:Y:S02]  /*00c0*/  IMAD R2, R2, 0x20, R8.reuse ;  /* 0x0000002002027824 */ /* 0x108fe400078e0208 */
[----:B------:R-:W-:Y:S01]  /*00d0*/  IMAD R4, R3, 0x20, R8 ;  /* 0x0000002003047824 */ /* 0x000fe200078e0208 */
[----:B------:R-:W-:-:S04]  /*00e0*/  SEL R0, R5, R0, !P0 ;  /* 0x0000000005007207 */ /* 0x000fc80004000000 */
[----:B------:R-:W-:-:S04]  /*00f0*/  SEL R7, R2, R4, !P0 ;  /* 0x0000000402077207 */ /* 0x000fc80004000000 */
[----:B------:R-:W-:-:S04]  /*0100*/  VIMNMX R2, PT, PT, R0, R7, !PT ;  /* 0x0000000700027248 */ /* 0x000fc80007fe0100 */
[----:B--2---:R-:W-:-:S13]  /*0110*/  ISETP.GE.AND P1, PT, R2, UR5, PT ;  /* 0x0000000502007c0c */ /* 0x004fda000bf26270 */
[----:B------:R-:W-:Y:S05]  /*0120*/  @P1 EXIT ;  /* 0x000000000000194d */ /* 0x000fea0003800000 */
[----:B------:R-:W0:Y:S01]  /*0130*/  LDC.64 R2, c[0x0][0x380] ;  /* 0x0000e000ff027b82 */ /* 0x000e220000000a00 */
[----:B------:R-:W1:Y:S01]  /*0140*/  LDCU.64 UR8, c[0x0][0x358] ;  /* 0x00006b00ff0877ac */ /* 0x000e620008000a00 */
[----:B------:R-:W-:Y:S02]  /*0150*/  IMAD R5, R5, UR5, R4 ;  /* 0x0000000505057c24 */ /* 0x000fe4000f8e0204 */
[----:B------:R-:W-:Y:S02]  /*0160*/  IMAD R7, R0, UR5, R7 ;  /* 0x0000000500077c24 */ /* 0x000fe4000f8e0207 */
[----:B0-----:R-:W-:-:S04]  /*0170*/  IMAD.WIDE R4, R5, 0x4, R2 ;  /* 0x0000000405047825 */ /* 0x001fc800078e0202 */
[----:B------:R-:W-:Y:S02]  /*0180*/  IMAD.WIDE R2, R7, 0x4, R2 ;  /* 0x0000000407027825 */ /* 0x000fe400078e0202 */
[----:B-1----:R-:W2:Y:S04]  /*0190*/  LDG.E R4, desc[UR8][R4.64] ;  /* 0x0000000804047981 */ /* 0x002ea8000c1e1900 */
[----:B------:R-:W3:Y:S01]  /*01a0*/  LDG.E R9, desc[UR8][R2.64] ;  /* 0x0000000802097981 */ /* 0x000ee2000c1e1900 */
[----:B------:R-:W0:Y:S01]  /*01b0*/  S2UR UR6, SR_CgaCtaId ;  /* 0x00000000000679c3 */ /* 0x000e220000008800 */
[----:B------:R-:W-:Y:S01]  /*01c0*/  UMOV UR4, 0x400 ;  /* 0x0000040000047882 */ /* 0x000fe20000000000 */
[----:B------:R-:W-:Y:S01]  /*01d0*/  LEA R0, R11, R8, 0x5 ;  /* 0x000000080b007211 */ /* 0x000fe200078e28ff */
[----:B------:R-:W-:Y:S01]  /*01e0*/  UIADD3 UR5, UPT, UPT, UR4, 0x1000, URZ ;  /* 0x0000100004057890 */ /* 0x000fe2000fffe0ff */
[----:B------:R-:W-:Y:S01]  /*01f0*/  BSSY.RECONVERGENT B0, `(.L_x_1) ;  /* 0x000018f000007945 */ /* 0x000fe20003800200 */
[----:B0-----:R-:W-:-:S02]  /*0200*/  ULEA UR4, UR6, UR4, 0x18 ;  /* 0x0000000406047291 */ /* 0x001fc4000f8ec0ff */
[----:B------:R-:W-:-:S04]  /*0210*/  ULEA UR5, UR6, UR5, 0x18 ;  /* 0x0000000506057291 */ /* 0x000fc8000f8ec0ff */
[C---:B------:R-:W-:Y:S02]  /*0220*/  LEA R7, R0.reuse, UR4, 0x2 ;  /* 0x0000000400077c11 */ /* 0x040fe4000f8e10ff */
[----:B------:R-:W-:-:S03]  /*0230*/  LEA R0, R0, UR5, 0x2 ;  /* 0x0000000500007c11 */ /* 0x000fc6000f8e10ff */
[----:B--2---:R0:W-:Y:S04]  /*0240*/  STS [R7], R4 ;  /* 0x0000000407007388 */ /* 0x0041e80000000800 */
[----:B---3--:R0:W-:Y:S01]  /*0250*/  STS [R0], R9 ;  /* 0x0000000900007388 */ /* 0x0081e20000000800 */
[----:B------:R-:W-:Y:S06]  /*0260*/  BAR.SYNC.DEFER_BLOCKING 0x0 ;  /* 0x0000000000007b1d */ /* 0x000fec0000010000 */
[----:B------:R-:W-:Y:S05]  /*0270*/  @!P0 BRA `(.L_x_2) ;  /* 0x0000000c00108947 */ /* 0x000fea0003800000 */
[----:B------:R-:W-:Y:S01]  /*0280*/  LEA R6, R11, UR5, 0x7 ;  /* 0x000000050b067c11 */ /* 0x000fe2000f8e38ff */
[----:B0-----:R-:W-:Y:S01]  /*0290*/  LDS R4, [R0] ;  /* 0x0000000000047984 */ /* 0x001fe20000000800 */
[----:B------:R-:W-:-:S03]  /*02a0*/  LEA R5, R8, UR4, 0x2 ;  /* 0x0000000408057c11 */ /* 0x000fc6000f8e10ff */
[----:B------:R-:W-:Y:S04]  /*02b0*/  LDS R7, [R6] ;  /* 0x0000000006077984 */ /* 0x000fe80000000800 */
[----:B------:R-:W0:Y:S02]  /*02c0*/  LDS R8, [R5] ;  /* 0x0000000005087984 */ /* 0x000e240000000800 */
[----:B0-----:R-:W-:-:S05]  /*02d0*/  IMAD.IADD R7, R7, 0x1, R8 ;  /* 0x0000000107077824 */ /* 0x001fca00078e0208 */
[----:B------:R-:W-:-:S13]  /*02e0*/  ISETP.GT.AND P0, PT, R4, R7, PT ;  /* 0x000000070400720c */ /* 0x000fda0003f04270 */
[----:B------:R-:W-:Y:S01]  /*02f0*/  @P0 STS [R0], R7 ;  /* 0x0000000700000388 */ /* 0x000fe20000000800 */
[----:B------:R-:W-:-:S03]  /*0300*/  @P0 IMAD.MOV.U32 R4, RZ, RZ, R7 ;  /* 0x000000ffff040224 */ /* 0x000fc600078e0007 */
[----:B------:R-:W-:Y:S04]  /*0310*/  LDS R8, [R6+0x4] ;  /* 0x0000040006087984 */ /* 0x000fe80000000800 */
[----:B------:R-:W0:Y:S02]  /*0320*/  LDS R9, [R5+0x80] ;  /* 0x0000800005097984 */ /* 0x000e240000000800 */
[----:B0-----:R-:W-:-:S05]  /*0330*/  IMAD.IADD R9, R8, 0x1, R9 ;  /* 0x0000000108097824 */ /* 0x001fca00078e0209 */
[----:B------:R-:W-:-:S13]  /*0340*/  ISETP.GT.AND P0, PT, R4, R9, PT ;  /* 0x000000090400720c */ /* 0x000fda0003f04270 */
[----:B------:R-:W-:Y:S01]  /*0350*/  @P0 STS [R0], R9 ;  /* 0x0000000900000388 */ /* 0x000fe20000000800 */
[----:B------:R-:W-:-:S03]  /*0360*/  @P0 IMAD.MOV.U32 R4, RZ, RZ, R9 ;  /* 0x000000ffff040224 */ /* 0x000fc600078e0009 */
[----:B------:R-:W-:Y:S04]  /*0370*/  LDS R8, [R6+0x8] ;  /* 0x0000080006087984 */ /* 0x000fe80000000800 */
[----:B------:R-:W0:Y:S02]  /*0380*/  LDS R11, [R5+0x100] ;  /* 0x00010000050b7984 */ /* 0x000e240000000800 */
[----:B0-----:R-:W-:-:S04]  /*0390*/  IADD3 R11, PT, PT, R8, R11, RZ ;  /* 0x0000000b080b7210 */ /* 0x001fc80007ffe0ff */
        /* <DEDUP_REMOVED lines=14> */
[----:B------:R-:W-:-:S03]  /*0480*/  @P0 MOV R4, R9 ;  /* 0x0000000900040202 */ /* 0x000fc60000000f00 */
        /* <DEDUP_REMOVED lines=160> */
[----:B------:R-:W-:Y:S05]  /*0e90*/  @!P0 BRA `(.L_x_3) ;  /* 0x0000000c00108947 */ /* 0x000fea0003800000 */
[----:B------:R0:W-:Y:S01]  /*0ea0*/  STS [R0], R9 ;  /* 0x0000000900007388 */ /* 0x0001e20000000800 */
[----:B------:R-:W-:Y:S05]  /*0eb0*/  BRA `(.L_x_3) ;  /* 0x0000000c00087947 */ /* 0x000fea0003800000 */
.L_x_2:
[----:B------:R-:W-:Y:S01]  /*0ec0*/  LEA R6, R11, UR4, 0x7 ;  /* 0x000000040b067c11 */ /* 0x000fe2000f8e38ff */
[----:B0-----:R-:W-:Y:S01]  /*0ed0*/  LDS R4, [R0] ;  /* 0x0000000000047984 */ /* 0x001fe20000000800 */
[----:B------:R-:W-:-:S03]  /*0ee0*/  LEA R5, R8, UR5, 0x2 ;  /* 0x0000000508057c11 */ /* 0x000fc6000f8e10ff */
[----:B------:R-:W-:Y:S04]  /*0ef0*/  LDS R7, [R6] ;  /* 0x0000000006077984 */ /* 0x000fe80000000800 */
[----:B------:R-:W0:Y:S02]  /*0f00*/  LDS R8, [R5] ;  /* 0x0000000005087984 */ /* 0x000e240000000800 */
        /* <DEDUP_REMOVED lines=188> */
[----:B------:R1:W-:Y:S02]  /*1ad0*/  @P0 STS [R0], R9 ;  /* 0x0000000900000388 */ /* 0x0003e40000000800 */
.L_x_3:
[----:B------:R-:W-:Y:S05]  /*1ae0*/  BSYNC.RECONVERGENT B0 ;  /* 0x0000000000007941 */ /* 0x000fea0003800200 */
.L_x_1:
[----:B------:R-:W2:Y:S04]  /*1af0*/  LDS R5, [R0] ;  /* 0x0000000000057984 */ /* 0x000ea80000000800 */
[----:B--2---:R-:W-:Y:S01]  /*1b00*/  STG.E desc[UR8][R2.64], R5 ;  /* 0x0000000502007986 */ /* 0x004fe2000c101908 */
[----:B------:R-:W-:Y:S05]  /*1b10*/  EXIT ;  /* 0x000000000000794d */ /* 0x000fea0003800000 */
.L_x_4:
        /* <DEDUP_REMOVED lines=14> */
.L_x_7:


//--------------------- .text._Z6Phase1Piii       --------------------------
	.section	.text._Z6Phase1Piii,"ax",@progbits
	.align	128
        .global         _Z6Phase1Piii
        .type           _Z6Phase1Piii,@function
        .size           _Z6Phase1Piii,(.L_x_8 - _Z6Phase1Piii)
        .other          _Z6Phase1Piii,@"STO_CUDA_ENTRY STV_DEFAULT"
_Z6Phase1Piii:
.text._Z6Phase1Piii:
[----:B------:R-:W-:Y:S01]  /*0000*/  LDC R1, c[0x0][0x37c] ;  /* 0x0000df00ff017b82 */ /* 0x000fe20000000800 */
[----:B------:R-:W0:Y:S07]  /*0010*/  S2R R9, SR_TID.Y ;  /* 0x0000000000097919 */ /* 0x000e2e0000002200 */
[----:B------:R-:W0:Y:S01]  /*0020*/  LDC.64 R6, c[0x0][0x388] ;  /* 0x0000e200ff067b82 */ /* 0x000e220000000a00 */
[----:B------:R-:W1:Y:S01]  /*0030*/  S2R R4, SR_TID.X ;  /* 0x0000000000047919 */ /* 0x000e620000002100 */
[----:B0-----:R-:W-:-:S02]  /*0040*/  IMAD R0, R6, 0x20, R9 ;  /* 0x0000002006007824 */ /* 0x001fc400078e0209 */
[----:B-1----:R-:W-:-:S05]  /*0050*/  IMAD R5, R6, 0x20, R4 ;  /* 0x0000002006057824 */ /* 0x002fca00078e0204 */
[----:B------:R-:W-:-:S04]  /*0060*/  VIMNMX R2, PT, PT, R0, R5, !PT ;  /* 0x0000000500027248 */ /* 0x000fc80007fe0100 */
[----:B------:R-:W-:-:S13]  /*0070*/  ISETP.GE.AND P0, PT, R2, R7, PT ;  /* 0x000000070200720c */ /* 0x000fda0003f06270 */
[----:B------:R-:W-:Y:S05]  /*0080*/  @P0 EXIT ;  /* 0x000000000000094d */ /* 0x000fea0003800000 */
[----:B------:R-:W0:Y:S01]  /*0090*/  LDC.64 R2, c[0x0][0x380] ;  /* 0x0000e000ff027b82 */ /* 0x000e220000000a00 */
[----:B------:R-:W1:Y:S01]  /*00a0*/  LDCU.64 UR6, c[0x0][0x358] ;  /* 0x00006b00ff0677ac */ /* 0x000e620008000a00 */
[----:B------:R-:W-:-:S04]  /*00b0*/  IMAD R5, R0, R7, R5 ;  /* 0x0000000700057224 */ /* 0x000fc800078e0205 */
[----:B0-----:R-:W-:-:S05]  /*00c0*/  IMAD.WIDE R2, R5, 0x4, R2 ;  /* 0x0000000405027825 */ /* 0x001fca00078e0202 */
[----:B-1----:R-:W2:Y:S01]  /*00d0*/  LDG.E R7, desc[UR6][R2.64] ;  /* 0x0000000602077981 */ /* 0x002ea2000c1e1900 */
[----:B------:R-:W0:Y:S01]  /*00e0*/  S2UR UR5, SR_CgaCtaId ;  /* 0x00000000000579c3 */ /* 0x000e220000008800 */
[----:B------:R-:W-:Y:S01]  /*00f0*/  UMOV UR4, 0x400 ;  /* 0x0000040000047882 */ /* 0x000fe20000000000 */
[----:B------:R-:W-:Y:S01]  /*0100*/  IMAD R0, R9, 0x20, R4 ;  /* 0x0000002009007824 */ /* 0x000fe200078e0204 */
[----:B0-----:R-:W-:-:S06]  /*0110*/  ULEA UR4, UR5, UR4, 0x18 ;  /* 0x0000000405047291 */ /* 0x001fcc000f8ec0ff */
[----:B------:R-:W-:Y:S02]  /*0120*/  LEA R0, R0, UR4, 0x2 ;  /* 0x0000000400007c11 */ /* 0x000fe4000f8e10ff */
[----:B------:R-:W-:Y:S02]  /*0130*/  LEA R5, R9, UR4, 0x7 ;  /* 0x0000000409057c11 */ /* 0x000fe4000f8e38ff */
[----:B------:R-:W-:Y:S01]  /*0140*/  LEA R4, R4, UR4, 0x2 ;  /* 0x0000000404047c11 */ /* 0x000fe2000f8e10ff */
[----:B--2---:R-:W-:Y:S01]  /*0150*/  STS [R0], R7 ;  /* 0x0000000700007388 */ /* 0x004fe20000000800 */
[----:B------:R-:W-:Y:S06]  /*0160*/  BAR.SYNC.DEFER_BLOCKING 0x0 ;  /* 0x0000000000007b1d */ /* 0x000fec0000010000 */
[----:B------:R-:W-:Y:S04]  /*0170*/  LDS R6, [R5] ;  /* 0x0000000005067984 */ /* 0x000fe80000000800 */
[----:B------:R-:W0:Y:S04]  /*0180*/  LDS R9, [R4] ;  /* 0x0000000004097984 */ /* 0x000e280000000800 */
[----:B------:R-:W1:Y:S01]  /*0190*/  LDS R8, [R0] ;  /* 0x0000000000087984 */ /* 0x000e620000000800 */
[----:B0-----:R-:W-:-:S05]  /*01a0*/  IMAD.IADD R9, R6, 0x1, R9 ;  /* 0x0000000106097824 */ /* 0x001fca00078e0209 */
[----:B-1----:R-:W-:-:S13]  /*01b0*/  ISETP.GT.AND P0, PT, R8, R9, PT ;  /* 0x000000090800720c */ /* 0x002fda0003f04270 */
[----:B------:R-:W-:Y:S01]  /*01c0*/  @P0 STS [R0], R9 ;  /* 0x0000000900000388 */ /* 0x000fe20000000800 */
[----:B------:R-:W-:Y:S06]  /*01d0*/  BAR.SYNC.DEFER_BLOCKING 0x0 ;  /* 0x0000000000007b1d */ /* 0x000fec0000010000 */
[----:B------:R-:W-:Y:S04]  /*01e0*/  LDS R6, [R5+0x4] ;  /* 0x0000040005067984 */ /* 0x000fe80000000800 */
[----:B------:R-:W0:Y:S04]  /*01f0*/  LDS R11, [R4+0x80] ;  /* 0x00008000040b7984 */ /* 0x000e280000000800 */
        /* <DEDUP_REMOVED lines=215> */
[----:B------:R-:W0:Y:S04]  /*0f70*/  LDS R7, [R0] ;  /* 0x0000000000077984 */ /* 0x000e280000000800 */
[----:B0-----:R-:W-:Y:S01]  /*0f80*/  STG.E desc[UR6][R2.64], R7 ;  /* 0x0000000702007986 */ /* 0x001fe2000c101906 */
[----:B------:R-:W-:Y:S05]  /*0f90*/  EXIT ;  /* 0x000000000000794d */ /* 0x000fea0003800000 */
.L_x_5:
        /* <DEDUP_REMOVED lines=14> */
.L_x_8:


//--------------------- .nv.shared._Z6Phase3Piii  --------------------------
	.section	.nv.shared._Z6Phase3Piii,"aw",@nobits
	.sectionflags	@""
	.align	4
.nv.shared._Z6Phase3Piii:
	.zero		9216


//--------------------- .nv.shared.reserved.0     --------------------------
	.section	.nv.shared.reserved.0,"aw",@nobits
	.weak		__nv_reservedSMEM_offset_0_alias
	.size		__nv_reservedSMEM_offset_0_alias, 0, 64
	.other		__nv_reservedSMEM_offset_0_alias,@"STO_CUDA_RESERVED_SHARED STV_DEFAULT"
__nv_reservedSMEM_offset_0_alias:
	.zero		0
	.zero		64


//--------------------- .nv.shared._Z6Phase2Piii  --------------------------
	.section	.nv.shared._Z6Phase2Piii,"aw",@nobits
	.sectionflags	@""
	.align	4
.nv.shared._Z6Phase2Piii:
	.zero		9216


//--------------------- .nv.shared._Z6Phase1Piii  --------------------------
	.section	.nv.shared._Z6Phase1Piii,"aw",@nobits
	.sectionflags	@""
	.align	4
.nv.shared._Z6Phase1Piii:
	.zero		5120


//--------------------- .nv.constant0._Z6Phase3Piii --------------------------
	.section	.nv.constant0._Z6Phase3Piii,"a",@progbits
	.sectionflags	@""
	.align	4
.nv.constant0._Z6Phase3Piii:
	.zero		912


//--------------------- .nv.constant0._Z6Phase2Piii --------------------------
	.section	.nv.constant0._Z6Phase2Piii,"a",@progbits
	.sectionflags	@""
	.align	4
.nv.constant0._Z6Phase2Piii:
	.zero		912


//--------------------- .nv.constant0._Z6Phase1Piii --------------------------
	.section	.nv.constant0._Z6Phase1Piii,"a",@progbits
	.sectionflags	@""
	.align	4
.nv.constant0._Z6Phase1Piii:
	.zero		912


//--------------------- SYMBOLS --------------------------

	.type		.nv.reservedSmem.offset0,@object
	.size		.nv.reservedSmem.offset0,0x4
	.type		.nv.reservedSmem.cap,@object
	.size		.nv.reservedSmem.cap,0x4
